// auto-generated by cutlass_sweep.gemm — config: {"arch": "sm_90", "cluster_m": 1, "cluster_n": 1, "dtype": "bf16", "dtype_b": "bf16", "layout": "nt", "stages": 0, "tile_k": 32, "tile_m": 128, "tile_n": 384}
#include "cutlass/cutlass.h"
#include "cutlass/gemm/collective/collective_builder.hpp"
#include "cutlass/gemm/device/gemm_universal_adapter.h"
#include "cutlass/gemm/kernel/gemm_universal.hpp"
#include "cutlass/epilogue/collective/collective_builder.hpp"

using ElemA = cutlass::bfloat16_t;
using ElemB = cutlass::bfloat16_t;
using ElemCD = cutlass::bfloat16_t;
using Acc  = float;
using TileShape    = cute::Shape<cute::_128, cute::_384, cute::_32>;
using ClusterShape = cute::Shape<cute::_1, cute::_1, cute::_1>;

using CollectiveEpilogue = typename cutlass::epilogue::collective::CollectiveBuilder<
    cutlass::arch::Sm90, cutlass::arch::OpClassTensorOp,
    TileShape, ClusterShape,
    cutlass::epilogue::collective::EpilogueTileAuto,
    Acc, Acc,
    ElemCD, cutlass::layout::RowMajor, 128 / cutlass::sizeof_bits<ElemCD>::value,
    ElemCD, cutlass::layout::RowMajor, 128 / cutlass::sizeof_bits<ElemCD>::value,
    cutlass::epilogue::collective::EpilogueScheduleAuto
  >::CollectiveOp;

using CollectiveMainloop = typename cutlass::gemm::collective::CollectiveBuilder<
    cutlass::arch::Sm90, cutlass::arch::OpClassTensorOp,
    ElemA, cutlass::layout::RowMajor, 128 / cutlass::sizeof_bits<ElemA>::value,
    ElemB, cutlass::layout::ColumnMajor, 128 / cutlass::sizeof_bits<ElemB>::value,
    Acc,
    TileShape, ClusterShape,
    cutlass::gemm::collective::StageCountAutoCarveout<static_cast<int>(sizeof(typename CollectiveEpilogue::SharedStorage))>,
    cutlass::gemm::collective::KernelScheduleAuto
  >::CollectiveOp;

using GemmKernel = cutlass::gemm::kernel::GemmUniversal<
    cute::Shape<int,int,int,int>,
    CollectiveMainloop,
    CollectiveEpilogue
>;
using Gemm = cutlass::gemm::device::GemmUniversalAdapter<GemmKernel>;

// Force the device kernel symbol into the cubin without needing a host main.
auto* _anchor = &cutlass::device_kernel<GemmKernel>;


// ===== COMPILED SASS (sm_90a) =====

	.target	sm_90a

	.elftype	@"ET_EXEC"


//--------------------- .note.nv.tkinfo           --------------------------
	.section	.note.nv.tkinfo,"",@"SHT_NOTE"
	.sectionflags	@"SHF_NOTE_NV_TKINFO"
	.tkinfo
        /*0018*/ 	.word	0x00000002
        /*0030*/ 	.string	""
        /*0030*/ 	.string	"ptxas"
        /*0030*/ 	.string	"Cuda compilation tools, release 13.0, V13.0.88"
        /*0030*/ 	.string	"Build cuda_13.0.r13.0/compiler.36424714_0"
        /*0030*/ 	.string	"-arch sm_90a -m 64 "



//--------------------- .note.nv.cuinfo           --------------------------
	.section	.note.nv.cuinfo,"",@"SHT_NOTE"
	.sectionflags	@"SHF_NOTE_NV_CUINFO"
        /*0018*/ 	.short	0x0002
        /*001a*/ 	.short	0x005a
        /*001c*/ 	.short	0x0082
	.zero		2


//--------------------- .nv.info                  --------------------------
	.section	.nv.info,"",@"SHT_CUDA_INFO"
	.align	4


	//----- nvinfo : EIATTR_REGCOUNT
	.align		4
        /*0000*/ 	.byte	0x04, 0x2f
        /*0002*/ 	.short	(.L_15 - .L_14)
	.align		4
.L_14:
        /*0004*/ 	.word	index@(_ZN7cutlass13device_kernelINS_4gemm6kernel13GemmUniversalIN4cute5tupleIJiiiiEEENS1_10collective13CollectiveMmaINS1_34MainloopSm90TmaGmmaWarpSpecializedILi7ENS5_IJNS4_1CILi1EEESB_SB_EEENS1_35KernelTmaWarpSpecializedCooperativeEEENS5_IJNSA_ILi128EEENSA_ILi384EEENSA_ILi32EEEEEENS_10bfloat16_tENS5_IJlSB_lEEESJ_SK_NS4_8TiledMMAINS4_8MMA_AtomIJNS4_4SM904GMMA28MMA_64x192x16_F32BF16BF16_SSILNSO_5MajorE0ELSQ_0ELNSO_7ScaleInE1ELSR_1EEEEEENS4_6LayoutINS5_IJNSA_ILi2EEESB_SB_EEENS5_IJSB_NSA_ILi0EEESX_EEEEENS5_IJNS4_10UnderscoreES10_S10_EEEEENS4_13SM90_TMA_LOADENS4_14ComposedLayoutINS4_7SwizzleILi2ELi4ELi3EEENS4_18smem_ptr_flag_bitsILi16EEENSU_INS5_IJNSA_ILi8EEESH_EEENS5_IJSH_SB_EEEEEEEvNS4_8identityES13_S1D_vS1E_EENS_8epilogue10collective6detail29Sm90TmaWarpSpecializedAdapterINS1H_15DefaultEpilogueISJ_SK_SK_NS1G_6thread17LinearCombinationISJ_Li1EffLNS1L_9ScaleType4KindE0ELNS_15FloatRoundStyleE2ESJ_EENS1_15EpilogueDefaultEEEEEvvEEEEvNT_6ParamsE)
        /*0008*/ 	.word	0x000000a8


	//----- nvinfo : EIATTR_FRAME_SIZE
	.align		4
.L_15:
        /*000c*/ 	.byte	0x04, 0x11
        /*000e*/ 	.short	(.L_17 - .L_16)
	.align		4
.L_16:
        /*0010*/ 	.word	index@(_ZN7cutlass13device_kernelINS_4gemm6kernel13GemmUniversalIN4cute5tupleIJiiiiEEENS1_10collective13CollectiveMmaINS1_34MainloopSm90TmaGmmaWarpSpecializedILi7ENS5_IJNS4_1CILi1EEESB_SB_EEENS1_35KernelTmaWarpSpecializedCooperativeEEENS5_IJNSA_ILi128EEENSA_ILi384EEENSA_ILi32EEEEEENS_10bfloat16_tENS5_IJlSB_lEEESJ_SK_NS4_8TiledMMAINS4_8MMA_AtomIJNS4_4SM904GMMA28MMA_64x192x16_F32BF16BF16_SSILNSO_5MajorE0ELSQ_0ELNSO_7ScaleInE1ELSR_1EEEEEENS4_6LayoutINS5_IJNSA_ILi2EEESB_SB_EEENS5_IJSB_NSA_ILi0EEESX_EEEEENS5_IJNS4_10UnderscoreES10_S10_EEEEENS4_13SM90_TMA_LOADENS4_14ComposedLayoutINS4_7SwizzleILi2ELi4ELi3EEENS4_18smem_ptr_flag_bitsILi16EEENSU_INS5_IJNSA_ILi8EEESH_EEENS5_IJSH_SB_EEEEEEEvNS4_8identityES13_S1D_vS1E_EENS_8epilogue10collective6detail29Sm90TmaWarpSpecializedAdapterINS1H_15DefaultEpilogueISJ_SK_SK_NS1G_6thread17LinearCombinationISJ_Li1EffLNS1L_9ScaleType4KindE0ELNS_15FloatRoundStyleE2ESJ_EENS1_15EpilogueDefaultEEEEEvvEEEEvNT_6ParamsE)
        /*0014*/ 	.word	0x00000008


	//----- nvinfo : EIATTR_MIN_STACK_SIZE
	.align		4
.L_17:
        /*0018*/ 	.byte	0x04, 0x12
        /*001a*/ 	.short	(.L_19 - .L_18)
	.align		4
.L_18:
        /*001c*/ 	.word	index@(_ZN7cutlass13device_kernelINS_4gemm6kernel13GemmUniversalIN4cute5tupleIJiiiiEEENS1_10collective13CollectiveMmaINS1_34MainloopSm90TmaGmmaWarpSpecializedILi7ENS5_IJNS4_1CILi1EEESB_SB_EEENS1_35KernelTmaWarpSpecializedCooperativeEEENS5_IJNSA_ILi128EEENSA_ILi384EEENSA_ILi32EEEEEENS_10bfloat16_tENS5_IJlSB_lEEESJ_SK_NS4_8TiledMMAINS4_8MMA_AtomIJNS4_4SM904GMMA28MMA_64x192x16_F32BF16BF16_SSILNSO_5MajorE0ELSQ_0ELNSO_7ScaleInE1ELSR_1EEEEEENS4_6LayoutINS5_IJNSA_ILi2EEESB_SB_EEENS5_IJSB_NSA_ILi0EEESX_EEEEENS5_IJNS4_10UnderscoreES10_S10_EEEEENS4_13SM90_TMA_LOADENS4_14ComposedLayoutINS4_7SwizzleILi2ELi4ELi3EEENS4_18smem_ptr_flag_bitsILi16EEENSU_INS5_IJNSA_ILi8EEESH_EEENS5_IJSH_SB_EEEEEEEvNS4_8identityES13_S1D_vS1E_EENS_8epilogue10collective6detail29Sm90TmaWarpSpecializedAdapterINS1H_15DefaultEpilogueISJ_SK_SK_NS1G_6thread17LinearCombinationISJ_Li1EffLNS1L_9ScaleType4KindE0ELNS_15FloatRoundStyleE2ESJ_EENS1_15EpilogueDefaultEEEEEvvEEEEvNT_6ParamsE)
        /*0020*/ 	.word	0x00000008
.L_19:


//--------------------- .nv.compat                --------------------------
	.section	.nv.compat,"",@"SHT_CUDA_COMPAT_INFO"
	.align	4
        /*0000*/ 	.byte	0x02, 0x09, 0x01, 0x00, 0x02, 0x02, 0x04, 0x00, 0x02, 0x05, 0x05, 0x00, 0x03, 0x07, 0x01, 0x01
        /*0010*/ 	.byte	0x02, 0x03, 0x01, 0x00, 0x02, 0x06, 0x01, 0x00, 0x04, 0x0b, 0x08, 0x00, 0x00, 0x00, 0x00, 0x00
        /*0020*/ 	.byte	0x00, 0x00, 0x00, 0x00


//--------------------- .nv.info._ZN7cutlass13device_kernelINS_4gemm6kernel13GemmUniversalIN4cute5tupleIJiiiiEEENS1_10collective13CollectiveMmaINS1_34MainloopSm90TmaGmmaWarpSpecializedILi7ENS5_IJNS4_1CILi1EEESB_SB_EEENS1_35KernelTmaWarpSpecializedCooperativeEEENS5_IJNSA_ILi128EEENSA_ILi384EEENSA_ILi32EEEEEENS_10bfloat16_tENS5_IJlSB_lEEESJ_SK_NS4_8TiledMMAINS4_8MMA_AtomIJNS4_4SM904GMMA28MMA_64x192x16_F32BF16BF16_SSILNSO_5MajorE0ELSQ_0ELNSO_7ScaleInE1ELSR_1EEEEEENS4_6LayoutINS5_IJNSA_ILi2EEESB_SB_EEENS5_IJSB_NSA_ILi0EEESX_EEEEENS5_IJNS4_10UnderscoreES10_S10_EEEEENS4_13SM90_TMA_LOADENS4_14ComposedLayoutINS4_7SwizzleILi2ELi4ELi3EEENS4_18smem_ptr_flag_bitsILi16EEENSU_INS5_IJNSA_ILi8EEESH_EEENS5_IJSH_SB_EEEEEEEvNS4_8identityES13_S1D_vS1E_EENS_8epilogue10collective6detail29Sm90TmaWarpSpecializedAdapterINS1H_15DefaultEpilogueISJ_SK_SK_NS1G_6thread17LinearCombinationISJ_Li1EffLNS1L_9ScaleType4KindE0ELNS_15FloatRoundStyleE2ESJ_EENS1_15EpilogueDefaultEEEEEvvEEEEvNT_6ParamsE --------------------------
	.section	.nv.info._ZN7cutlass13device_kernelINS_4gemm6kernel13GemmUniversalIN4cute5tupleIJiiiiEEENS1_10collective13CollectiveMmaINS1_34MainloopSm90TmaGmmaWarpSpecializedILi7ENS5_IJNS4_1CILi1EEESB_SB_EEENS1_35KernelTmaWarpSpecializedCooperativeEEENS5_IJNSA_ILi128EEENSA_ILi384EEENSA_ILi32EEEEEENS_10bfloat16_tENS5_IJlSB_lEEESJ_SK_NS4_8TiledMMAINS4_8MMA_AtomIJNS4_4SM904GMMA28MMA_64x192x16_F32BF16BF16_SSILNSO_5MajorE0ELSQ_0ELNSO_7ScaleInE1ELSR_1EEEEEENS4_6LayoutINS5_IJNSA_ILi2EEESB_SB_EEENS5_IJSB_NSA_ILi0EEESX_EEEEENS5_IJNS4_10UnderscoreES10_S10_EEEEENS4_13SM90_TMA_LOADENS4_14ComposedLayoutINS4_7SwizzleILi2ELi4ELi3EEENS4_18smem_ptr_flag_bitsILi16EEENSU_INS5_IJNSA_ILi8EEESH_EEENS5_IJSH_SB_EEEEEEEvNS4_8identityES13_S1D_vS1E_EENS_8epilogue10collective6detail29Sm90TmaWarpSpecializedAdapterINS1H_15DefaultEpilogueISJ_SK_SK_NS1G_6thread17LinearCombinationISJ_Li1EffLNS1L_9ScaleType4KindE0ELNS_15FloatRoundStyleE2ESJ_EENS1_15EpilogueDefaultEEEEEvvEEEEvNT_6ParamsE,"",@"SHT_CUDA_INFO"
	.sectionflags	@""
	.align	4


	//----- nvinfo : EIATTR_CUDA_API_VERSION
	.align		4
        /*0000*/ 	.byte	0x04, 0x37
        /*0002*/ 	.short	(.L_21 - .L_20)
.L_20:
        /*0004*/ 	.word	0x00000082


	//----- nvinfo : EIATTR_KPARAM_INFO
	.align		4
.L_21:
        /*0008*/ 	.byte	0x04, 0x17
        /*000a*/ 	.short	(.L_23 - .L_22)
.L_22:
        /*000c*/ 	.word	0x00000000
        /*0010*/ 	.short	0x0000
        /*0012*/ 	.short	0x0070
        /*0014*/ 	.byte	0x00, 0xf0, 0x01, 0x10


	//----- nvinfo : EIATTR_SPARSE_MMA_MASK
	.align		4
.L_23:
        /*0018*/ 	.byte	0x03, 0x50
        /*001a*/ 	.short	0x0000


	//----- nvinfo : EIATTR_MAXREG_COUNT
	.align		4
        /*001c*/ 	.byte	0x03, 0x1b
        /*001e*/ 	.short	0x00a8


	//----- nvinfo : EIATTR_NUM_BARRIERS
	.align		4
        /*0020*/ 	.byte	0x02, 0x4c
        /*0022*/ 	.byte	0x01
	.zero		1


	//----- nvinfo : EIATTR_EXTERNS
	.align		4
        /*0024*/ 	.byte	0x04, 0x0f
        /*0026*/ 	.short	(.L_25 - .L_24)


	//   ....[0]....
	.align		4
.L_24:
        /*0028*/ 	.word	index@(__assertfail)


	//----- nvinfo : EIATTR_ANNOTATIONS
	.align		4
.L_25:
        /*002c*/ 	.byte	0x04, 0x55
        /*002e*/ 	.short	(.L_27 - .L_26)


	//   ....[0]....
.L_26:
        /*0030*/ 	.word	0x00000001
        /*0034*/ 	.byte	0xa0, 0x06, 0x00, 0x00, 0x01, 0x00, 0x00, 0x00, 0x40, 0x0c, 0x00, 0x00, 0x01, 0x00, 0x00, 0x00
        /*0044*/ 	.byte	0x90, 0x1a, 0x00, 0x00, 0x01, 0x00, 0x00, 0x00, 0xf0, 0x0f, 0x01, 0x00


	//----- nvinfo : EIATTR_MERCURY_ISA_VERSION
	.align		4
.L_27:
        /*0050*/ 	.byte	0x03, 0x5f
        /*0052*/ 	.short	0x0101


	//----- nvinfo : EIATTR_INT_WARP_WIDE_INSTR_OFFSETS
	.align		4
        /*0054*/ 	.byte	0x04, 0x31
        /*0056*/ 	.short	(.L_29 - .L_28)


	//   ....[0]....
.L_28:
        /*0058*/ 	.word	0x00000430


	//   ....[1]....
        /*005c*/ 	.word	0x00000440


	//   ....[2]....
        /*0060*/ 	.word	0x00000520


	//----- nvinfo : EIATTR_COOP_GROUP_MASK_REGIDS
	.align		4
.L_29:
        /*0064*/ 	.byte	0x04, 0x29
        /*0066*/ 	.short	(.L_31 - .L_30)


	//   ....[0]....
.L_30:
        /*0068*/ 	.word	0xffffffff


	//   ....[1]....
        /*006c*/ 	.word	0xffffffff


	//   ....[2]....
        /*0070*/ 	.word	0xffffffff


	//   ....[3]....
        /*0074*/ 	.word	0xffffffff


	//   ....[4]....
        /*0078*/ 	.word	0xffffffff


	//----- nvinfo : EIATTR_COOP_GROUP_INSTR_OFFSETS
	.align		4
.L_31:
        /*007c*/ 	.byte	0x04, 0x28
        /*007e*/ 	.short	(.L_33 - .L_32)


	//   ....[0]....
.L_32:
        /*0080*/ 	.word	0x00000070


	//   ....[1]....
        /*0084*/ 	.word	0x00000080


	//   ....[2]....
        /*0088*/ 	.word	0x00000140


	//   ....[3]....
        /*008c*/ 	.word	0x00000330


	//   ....[4]....
        /*0090*/ 	.word	0x00000ff0


	//----- nvinfo : EIATTR_REG_RECONFIG
	.align		4
.L_33:
        /*0094*/ 	.byte	0x01, 0x54
	.zero		2


	//----- nvinfo : EIATTR_SYSCALL_OFFSETS
	.align		4
        /*0098*/ 	.byte	0x04, 0x46
        /*009a*/ 	.short	(.L_35 - .L_34)


	//   ....[0]....
.L_34:
        /*009c*/ 	.word	0x000011b0


	//----- nvinfo : EIATTR_MBARRIER_INSTR_OFFSETS
	.align		4
.L_35:
        /*00a0*/ 	.byte	0x04, 0x39
        /*00a2*/ 	.short	(.L_37 - .L_36)


	//   ....[0]....
.L_36:
        /*00a4*/ 	.word	0x00000240
        /*00a8*/ 	.word	0x000000ff
        /*00ac*/ 	.word	0x00000000
        /*00b0*/ 	.short	0x0100
        /*00b2*/ 	.byte	0x08
	.zero		1


	//   ....[1]....
        /*00b4*/ 	.word	0x00000250
        /*00b8*/ 	.word	0x000000ff
        /*00bc*/ 	.word	0x00000038
        /*00c0*/ 	.short	0x0100
        /*00c2*/ 	.byte	0x08
	.zero		1


	//   ....[2]....
        /*00c4*/ 	.word	0x00000260
        /*00c8*/ 	.word	0x000000ff
        /*00cc*/ 	.word	0x00000008
        /*00d0*/ 	.short	0x0100
        /*00d2*/ 	.byte	0x08
	.zero		1


	//   ....[3]....
        /*00d4*/ 	.word	0x00000270
        /*00d8*/ 	.word	0x000000ff
        /*00dc*/ 	.word	0x00000040
        /*00e0*/ 	.short	0x0100
        /*00e2*/ 	.byte	0x08
	.zero		1


	//   ....[4]....
        /*00e4*/ 	.word	0x00000280
        /*00e8*/ 	.word	0x000000ff
        /*00ec*/ 	.word	0x00000010
        /*00f0*/ 	.short	0x0100
        /*00f2*/ 	.byte	0x08
	.zero		1


	//   ....[5]....
        /*00f4*/ 	.word	0x00000290
        /*00f8*/ 	.word	0x000000ff
        /*00fc*/ 	.word	0x00000048
        /*0100*/ 	.short	0x0100
        /*0102*/ 	.byte	0x08
	.zero		1


	//   ....[6]....
        /*0104*/ 	.word	0x000002a0
        /*0108*/ 	.word	0x000000ff
        /*010c*/ 	.word	0x00000018
        /*0110*/ 	.short	0x0100
        /*0112*/ 	.byte	0x08
	.zero		1


	//   ....[7]....
        /*0114*/ 	.word	0x000002b0
        /*0118*/ 	.word	0x000000ff
        /*011c*/ 	.word	0x00000050
        /*0120*/ 	.short	0x0100
        /*0122*/ 	.byte	0x08
	.zero		1


	//   ....[8]....
        /*0124*/ 	.word	0x000002c0
        /*0128*/ 	.word	0x000000ff
        /*012c*/ 	.word	0x00000020
        /*0130*/ 	.short	0x0100
        /*0132*/ 	.byte	0x08
	.zero		1


	//   ....[9]....
        /*0134*/ 	.word	0x000002d0
        /*0138*/ 	.word	0x000000ff
        /*013c*/ 	.word	0x00000058
        /*0140*/ 	.short	0x0100
        /*0142*/ 	.byte	0x08
	.zero		1


	//   ....[10]....
        /*0144*/ 	.word	0x000002e0
        /*0148*/ 	.word	0x000000ff
        /*014c*/ 	.word	0x00000028
        /*0150*/ 	.short	0x0100
        /*0152*/ 	.byte	0x08
	.zero		1


	//   ....[11]....
        /*0154*/ 	.word	0x000002f0
        /*0158*/ 	.word	0x000000ff
        /*015c*/ 	.word	0x00000060
        /*0160*/ 	.short	0x0100
        /*0162*/ 	.byte	0x08
	.zero		1


	//   ....[12]....
        /*0164*/ 	.word	0x00000300
        /*0168*/ 	.word	0x000000ff
        /*016c*/ 	.word	0x00000030
        /*0170*/ 	.short	0x0100
        /*0172*/ 	.byte	0x08
	.zero		1


	//   ....[13]....
        /*0174*/ 	.word	0x00000310
        /*0178*/ 	.word	0x000000ff
        /*017c*/ 	.word	0x00000068
        /*0180*/ 	.short	0x0100
        /*0182*/ 	.byte	0x08
	.zero		1


	//   ....[14]....
        /*0184*/ 	.word	0x00000580
        /*0188*/ 	.word	0x000000ff
        /*018c*/ 	.word	0x00000080
        /*0190*/ 	.short	0x0100
        /*0192*/ 	.byte	0x06
	.zero		1


	//   ....[15]....
        /*0194*/ 	.word	0x000005f0
        /*0198*/ 	.word	0x000000ff
        /*019c*/ 	.word	0x00000088
        /*01a0*/ 	.short	0x0100
        /*01a2*/ 	.byte	0x06
	.zero		1


	//   ....[16]....
        /*01a4*/ 	.word	0x00001240
        /*01a8*/ 	.word	0x00000003
        /*01ac*/ 	.word	0x00000000
        /*01b0*/ 	.short	0x010a
        /*01b2*/ 	.byte	0x3f
	.zero		1


	//   ....[17]....
        /*01b4*/ 	.word	0x00001280
        /*01b8*/ 	.word	0x00000003
        /*01bc*/ 	.word	0x00000000
        /*01c0*/ 	.short	0x010a
        /*01c2*/ 	.byte	0x3f
	.zero		1


	//   ....[18]....
        /*01c4*/ 	.word	0x000015e0
        /*01c8*/ 	.word	0x000000ff
        /*01cc*/ 	.word	0x00000000
        /*01d0*/ 	.short	0x010a
        /*01d2*/ 	.byte	0x08
	.zero		1


	//   ....[19]....
        /*01d4*/ 	.word	0x00001620
        /*01d8*/ 	.word	0x000000ff
        /*01dc*/ 	.word	0x00000000
        /*01e0*/ 	.short	0x010a
        /*01e2*/ 	.byte	0x08
	.zero		1


	//   ....[20]....
        /*01e4*/ 	.word	0x00001840
        /*01e8*/ 	.word	0x000000ff
        /*01ec*/ 	.word	0x00000000
        /*01f0*/ 	.short	0x0101
        /*01f2*/ 	.byte	0x08
	.zero		1


	//   ....[21]....
        /*01f4*/ 	.word	0x00001a60
        /*01f8*/ 	.word	0x000000ff
        /*01fc*/ 	.word	0x00000000
        /*0200*/ 	.short	0x0101
        /*0202*/ 	.byte	0x04
	.zero		1


	//   ....[22]....
        /*0204*/ 	.word	0x000119b0
        /*0208*/ 	.word	0x0000000e
        /*020c*/ 	.word	0x00000038
        /*0210*/ 	.short	0x010a
        /*0212*/ 	.byte	0x3f
	.zero		1


	//   ....[23]....
        /*0214*/ 	.word	0x00011d90
        /*0218*/ 	.word	0x00000006
        /*021c*/ 	.word	0x00000088
        /*0220*/ 	.short	0x0101
        /*0222*/ 	.byte	0x3f
	.zero		1


	//   ....[24]....
        /*0224*/ 	.word	0x00012480
        /*0228*/ 	.word	0x00000007
        /*022c*/ 	.word	0x00000000
        /*0230*/ 	.short	0x010a
        /*0232*/ 	.byte	0x3f
	.zero		1


	//   ....[25]....
        /*0234*/ 	.word	0x00012500
        /*0238*/ 	.word	0x00000009
        /*023c*/ 	.word	0x00000000
        /*0240*/ 	.short	0x010a
        /*0242*/ 	.byte	0x3f
	.zero		1


	//   ....[26]....
        /*0244*/ 	.word	0x00012590
        /*0248*/ 	.word	0x00000006
        /*024c*/ 	.word	0x00000000
        /*0250*/ 	.short	0x010a
        /*0252*/ 	.byte	0x3f
	.zero		1


	//   ....[27]....
        /*0254*/ 	.word	0x00012620
        /*0258*/ 	.word	0x00000009
        /*025c*/ 	.word	0x00000000
        /*0260*/ 	.short	0x010a
        /*0262*/ 	.byte	0x3f
	.zero		1


	//   ....[28]....
        /*0264*/ 	.word	0x000126b0
        /*0268*/ 	.word	0x00000006
        /*026c*/ 	.word	0x00000000
        /*0270*/ 	.short	0x010a
        /*0272*/ 	.byte	0x3f
	.zero		1


	//   ....[29]....
        /*0274*/ 	.word	0x00012740
        /*0278*/ 	.word	0x00000009
        /*027c*/ 	.word	0x00000000
        /*0280*/ 	.short	0x010a
        /*0282*/ 	.byte	0x3f
	.zero		1


	//   ....[30]....
        /*0284*/ 	.word	0x000127d0
        /*0288*/ 	.word	0x00000003
        /*028c*/ 	.word	0x00000000
        /*0290*/ 	.short	0x010a
        /*0292*/ 	.byte	0x3f
	.zero		1


	//   ....[31]....
        /*0294*/ 	.word	0x00012830
        /*0298*/ 	.word	0x00000003
        /*029c*/ 	.word	0x00000000
        /*02a0*/ 	.short	0x010a
        /*02a2*/ 	.byte	0x3f
	.zero		1


	//   ....[32]....
        /*02a4*/ 	.word	0x00012890
        /*02a8*/ 	.word	0x00000004
        /*02ac*/ 	.word	0x00000000
        /*02b0*/ 	.short	0x010a
        /*02b2*/ 	.byte	0x3f
	.zero		1


	//   ....[33]....
        /*02b4*/ 	.word	0x00012960
        /*02b8*/ 	.word	0x0000000e
        /*02bc*/ 	.word	0x00000038
        /*02c0*/ 	.short	0x010a
        /*02c2*/ 	.byte	0x3f
	.zero		1


	//   ....[34]....
        /*02c4*/ 	.word	0x00012a30
        /*02c8*/ 	.word	0x00000007
        /*02cc*/ 	.word	0x00000000
        /*02d0*/ 	.short	0x010a
        /*02d2*/ 	.byte	0x3f
	.zero		1


	//   ....[35]....
        /*02d4*/ 	.word	0x00012a80
        /*02d8*/ 	.word	0x00000009
        /*02dc*/ 	.word	0x00000000
        /*02e0*/ 	.short	0x010a
        /*02e2*/ 	.byte	0x3f
	.zero		1


	//   ....[36]....
        /*02e4*/ 	.word	0x00012ad0
        /*02e8*/ 	.word	0x00000006
        /*02ec*/ 	.word	0x00000000
        /*02f0*/ 	.short	0x010a
        /*02f2*/ 	.byte	0x3f
	.zero		1


	//   ....[37]....
        /*02f4*/ 	.word	0x00012b20
        /*02f8*/ 	.word	0x00000009
        /*02fc*/ 	.word	0x00000000
        /*0300*/ 	.short	0x010a
        /*0302*/ 	.byte	0x3f
	.zero		1


	//   ....[38]....
        /*0304*/ 	.word	0x00012b70
        /*0308*/ 	.word	0x00000006
        /*030c*/ 	.word	0x00000000
        /*0310*/ 	.short	0x010a
        /*0312*/ 	.byte	0x3f
	.zero		1


	//   ....[39]....
        /*0314*/ 	.word	0x00012bc0
        /*0318*/ 	.word	0x00000009
        /*031c*/ 	.word	0x00000000
        /*0320*/ 	.short	0x010a
        /*0322*/ 	.byte	0x3f
	.zero		1


	//----- nvinfo : EIATTR_NUM_MBARRIERS
	.align		4
.L_37:
        /*0324*/ 	.byte	0x03, 0x38
        /*0326*/ 	.short	0x0010


	//----- nvinfo : EIATTR_EXIT_INSTR_OFFSETS
	.align		4
        /*0328*/ 	.byte	0x04, 0x1c
        /*032a*/ 	.short	(.L_39 - .L_38)


	//   ....[0]....
.L_38:
        /*032c*/ 	.word	0x00000640


	//   ....[1]....
        /*0330*/ 	.word	0x00000f30


	//   ....[2]....
        /*0334*/ 	.word	0x00011020


	//   ....[3]....
        /*0338*/ 	.word	0x00011650


	//   ....[4]....
        /*033c*/ 	.word	0x00012820


	//----- nvinfo : EIATTR_MAX_THREADS
	.align		4
.L_39:
        /*0340*/ 	.byte	0x04, 0x05
        /*0342*/ 	.short	(.L_41 - .L_40)
.L_40:
        /*0344*/ 	.word	0x00000180
        /*0348*/ 	.word	0x00000001
        /*034c*/ 	.word	0x00000001


	//----- nvinfo : EIATTR_CRS_STACK_SIZE
	.align		4
.L_41:
        /*0350*/ 	.byte	0x04, 0x1e
        /*0352*/ 	.short	(.L_43 - .L_42)
.L_42:
        /*0354*/ 	.word	0x00000000


	//----- nvinfo : EIATTR_CBANK_PARAM_SIZE
	.align		4
.L_43:
        /*0358*/ 	.byte	0x03, 0x19
        /*035a*/ 	.short	0x0470


	//----- nvinfo : EIATTR_PARAM_CBANK
	.align		4
        /*035c*/ 	.byte	0x04, 0x0a
        /*035e*/ 	.short	(.L_45 - .L_44)
	.align		4
.L_44:
        /*0360*/ 	.word	index@(.nv.constant0._ZN7cutlass13device_kernelINS_4gemm6kernel13GemmUniversalIN4cute5tupleIJiiiiEEENS1_10collective13CollectiveMmaINS1_34MainloopSm90TmaGmmaWarpSpecializedILi7ENS5_IJNS4_1CILi1EEESB_SB_EEENS1_35KernelTmaWarpSpecializedCooperativeEEENS5_IJNSA_ILi128EEENSA_ILi384EEENSA_ILi32EEEEEENS_10bfloat16_tENS5_IJlSB_lEEESJ_SK_NS4_8TiledMMAINS4_8MMA_AtomIJNS4_4SM904GMMA28MMA_64x192x16_F32BF16BF16_SSILNSO_5MajorE0ELSQ_0ELNSO_7ScaleInE1ELSR_1EEEEEENS4_6LayoutINS5_IJNSA_ILi2EEESB_SB_EEENS5_IJSB_NSA_ILi0EEESX_EEEEENS5_IJNS4_10UnderscoreES10_S10_EEEEENS4_13SM90_TMA_LOADENS4_14ComposedLayoutINS4_7SwizzleILi2ELi4ELi3EEENS4_18smem_ptr_flag_bitsILi16EEENSU_INS5_IJNSA_ILi8EEESH_EEENS5_IJSH_SB_EEEEEEEvNS4_8identityES13_S1D_vS1E_EENS_8epilogue10collective6detail29Sm90TmaWarpSpecializedAdapterINS1H_15DefaultEpilogueISJ_SK_SK_NS1G_6thread17LinearCombinationISJ_Li1EffLNS1L_9ScaleType4KindE0ELNS_15FloatRoundStyleE2ESJ_EENS1_15EpilogueDefaultEEEEEvvEEEEvNT_6ParamsE)
        /*0364*/ 	.short	0x0210
        /*0366*/ 	.short	0x0470


	//----- nvinfo : EIATTR_SW_WAR
	.align		4
.L_45:
        /*0368*/ 	.byte	0x04, 0x36
        /*036a*/ 	.short	(.L_47 - .L_46)
.L_46:
        /*036c*/ 	.word	0x00000008
.L_47:


//--------------------- .nv.callgraph             --------------------------
	.section	.nv.callgraph,"",@"SHT_CUDA_CALLGRAPH"
	.align	4
	.sectionentsize	8
	.align		4
        /*0000*/ 	.word	0x00000000
	.align		4
        /*0004*/ 	.word	0xffffffff
	.align		4
        /*0008*/ 	.word	index@(_ZN7cutlass13device_kernelINS_4gemm6kernel13GemmUniversalIN4cute5tupleIJiiiiEEENS1_10collective13CollectiveMmaINS1_34MainloopSm90TmaGmmaWarpSpecializedILi7ENS5_IJNS4_1CILi1EEESB_SB_EEENS1_35KernelTmaWarpSpecializedCooperativeEEENS5_IJNSA_ILi128EEENSA_ILi384EEENSA_ILi32EEEEEENS_10bfloat16_tENS5_IJlSB_lEEESJ_SK_NS4_8TiledMMAINS4_8MMA_AtomIJNS4_4SM904GMMA28MMA_64x192x16_F32BF16BF16_SSILNSO_5MajorE0ELSQ_0ELNSO_7ScaleInE1ELSR_1EEEEEENS4_6LayoutINS5_IJNSA_ILi2EEESB_SB_EEENS5_IJSB_NSA_ILi0EEESX_EEEEENS5_IJNS4_10UnderscoreES10_S10_EEEEENS4_13SM90_TMA_LOADENS4_14ComposedLayoutINS4_7SwizzleILi2ELi4ELi3EEENS4_18smem_ptr_flag_bitsILi16EEENSU_INS5_IJNSA_ILi8EEESH_EEENS5_IJSH_SB_EEEEEEEvNS4_8identityES13_S1D_vS1E_EENS_8epilogue10collective6detail29Sm90TmaWarpSpecializedAdapterINS1H_15DefaultEpilogueISJ_SK_SK_NS1G_6thread17LinearCombinationISJ_Li1EffLNS1L_9ScaleType4KindE0ELNS_15FloatRoundStyleE2ESJ_EENS1_15EpilogueDefaultEEEEEvvEEEEvNT_6ParamsE)
	.align		4
        /*000c*/ 	.word	index@(__assertfail)
	.align		4
        /*0010*/ 	.word	0x00000000
	.align		4
        /*0014*/ 	.word	0xfffffffe
	.align		4
        /*0018*/ 	.word	0x00000000
	.align		4
        /*001c*/ 	.word	0xfffffffd
	.align		4
        /*0020*/ 	.word	0x00000000
	.align		4
        /*0024*/ 	.word	0xfffffffc


//--------------------- .nv.constant4             --------------------------
	.section	.nv.constant4,"a",@progbits
	.align	8
	.align		8
.nv.constant4:
        /*0000*/ 	.dword	__assertfail
	.align		8
        /*0008*/ 	.dword	__unnamed_1
	.align		8
        /*0010*/ 	.dword	_ZN39_INTERNAL_c0a89305_4_k_cu_a1edfbff_34154cuda3std3__45__cpo5beginE
	.align		8
        /*0018*/ 	.dword	_ZN39_INTERNAL_c0a89305_4_k_cu_a1edfbff_34154cuda3std3__45__cpo3endE
	.align		8
        /*0020*/ 	.dword	_ZN39_INTERNAL_c0a89305_4_k_cu_a1edfbff_34154cuda3std3__45__cpo6cbeginE
	.align		8
        /*0028*/ 	.dword	_ZN39_INTERNAL_c0a89305_4_k_cu_a1edfbff_34154cuda3std3__45__cpo4cendE
	.align		8
        /*0030*/ 	.dword	_ZN39_INTERNAL_c0a89305_4_k_cu_a1edfbff_34154cuda3std3__441_GLOBAL__N__c0a89305_4_k_cu_a1edfbff_34156ignoreE
	.align		8
        /*0038*/ 	.dword	_ZN39_INTERNAL_c0a89305_4_k_cu_a1edfbff_34154cuda3std3__419piecewise_constructE
	.align		8
        /*0040*/ 	.dword	_ZN39_INTERNAL_c0a89305_4_k_cu_a1edfbff_34154cuda3std3__48in_placeE
	.align		8
        /*0048*/ 	.dword	_ZN39_INTERNAL_c0a89305_4_k_cu_a1edfbff_34154cuda3std6ranges3__45__cpo4swapE
	.align		8
        /*0050*/ 	.dword	_ZN39_INTERNAL_c0a89305_4_k_cu_a1edfbff_34154cuda3std6ranges3__45__cpo9iter_moveE
	.align		8
        /*0058*/ 	.dword	_ZN39_INTERNAL_c0a89305_4_k_cu_a1edfbff_34154cute7productE
	.align		8
        /*0060*/ 	.dword	_ZN39_INTERNAL_c0a89305_4_k_cu_a1edfbff_34154cute1_E
	.align		8
        /*0068*/ 	.dword	$str$22
	.align		8
        /*0070*/ 	.dword	$str$23


//--------------------- .text._ZN7cutlass13device_kernelINS_4gemm6kernel13GemmUniversalIN4cute5tupleIJiiiiEEENS1_10collective13CollectiveMmaINS1_34MainloopSm90TmaGmmaWarpSpecializedILi7ENS5_IJNS4_1CILi1EEESB_SB_EEENS1_35KernelTmaWarpSpecializedCooperativeEEENS5_IJNSA_ILi128EEENSA_ILi384EEENSA_ILi32EEEEEENS_10bfloat16_tENS5_IJlSB_lEEESJ_SK_NS4_8TiledMMAINS4_8MMA_AtomIJNS4_4SM904GMMA28MMA_64x192x16_F32BF16BF16_SSILNSO_5MajorE0ELSQ_0ELNSO_7ScaleInE1ELSR_1EEEEEENS4_6LayoutINS5_IJNSA_ILi2EEESB_SB_EEENS5_IJSB_NSA_ILi0EEESX_EEEEENS5_IJNS4_10UnderscoreES10_S10_EEEEENS4_13SM90_TMA_LOADENS4_14ComposedLayoutINS4_7SwizzleILi2ELi4ELi3EEENS4_18smem_ptr_flag_bitsILi16EEENSU_INS5_IJNSA_ILi8EEESH_EEENS5_IJSH_SB_EEEEEEEvNS4_8identityES13_S1D_vS1E_EENS_8epilogue10collective6detail29Sm90TmaWarpSpecializedAdapterINS1H_15DefaultEpilogueISJ_SK_SK_NS1G_6thread17LinearCombinationISJ_Li1EffLNS1L_9ScaleType4KindE0ELNS_15FloatRoundStyleE2ESJ_EENS1_15EpilogueDefaultEEEEEvvEEEEvNT_6ParamsE --------------------------
	.section	.text._ZN7cutlass13device_kernelINS_4gemm6kernel13GemmUniversalIN4cute5tupleIJiiiiEEENS1_10collective13CollectiveMmaINS1_34MainloopSm90TmaGmmaWarpSpecializedILi7ENS5_IJNS4_1CILi1EEESB_SB_EEENS1_35KernelTmaWarpSpecializedCooperativeEEENS5_IJNSA_ILi128EEENSA_ILi384EEENSA_ILi32EEEEEENS_10bfloat16_tENS5_IJlSB_lEEESJ_SK_NS4_8TiledMMAINS4_8MMA_AtomIJNS4_4SM904GMMA28MMA_64x192x16_F32BF16BF16_SSILNSO_5MajorE0ELSQ_0ELNSO_7ScaleInE1ELSR_1EEEEEENS4_6LayoutINS5_IJNSA_ILi2EEESB_SB_EEENS5_IJSB_NSA_ILi0EEESX_EEEEENS5_IJNS4_10UnderscoreES10_S10_EEEEENS4_13SM90_TMA_LOADENS4_14ComposedLayoutINS4_7SwizzleILi2ELi4ELi3EEENS4_18smem_ptr_flag_bitsILi16EEENSU_INS5_IJNSA_ILi8EEESH_EEENS5_IJSH_SB_EEEEEEEvNS4_8identityES13_S1D_vS1E_EENS_8epilogue10collective6detail29Sm90TmaWarpSpecializedAdapterINS1H_15DefaultEpilogueISJ_SK_SK_NS1G_6thread17LinearCombinationISJ_Li1EffLNS1L_9ScaleType4KindE0ELNS_15FloatRoundStyleE2ESJ_EENS1_15EpilogueDefaultEEEEEvvEEEEvNT_6ParamsE,"ax",@progbits
	.align	128
.text._ZN7cutlass13device_kernelINS_4gemm6kernel13GemmUniversalIN4cute5tupleIJiiiiEEENS1_10collective13CollectiveMmaINS1_34MainloopSm90TmaGmmaWarpSpecializedILi7ENS5_IJNS4_1CILi1EEESB_SB_EEENS1_35KernelTmaWarpSpecializedCooperativeEEENS5_IJNSA_ILi128EEENSA_ILi384EEENSA_ILi32EEEEEENS_10bfloat16_tENS5_IJlSB_lEEESJ_SK_NS4_8TiledMMAINS4_8MMA_AtomIJNS4_4SM904GMMA28MMA_64x192x16_F32BF16BF16_SSILNSO_5MajorE0ELSQ_0ELNSO_7ScaleInE1ELSR_1EEEEEENS4_6LayoutINS5_IJNSA_ILi2EEESB_SB_EEENS5_IJSB_NSA_ILi0EEESX_EEEEENS5_IJNS4_10UnderscoreES10_S10_EEEEENS4_13SM90_TMA_LOADENS4_14ComposedLayoutINS4_7SwizzleILi2ELi4ELi3EEENS4_18smem_ptr_flag_bitsILi16EEENSU_INS5_IJNSA_ILi8EEESH_EEENS5_IJSH_SB_EEEEEEEvNS4_8identityES13_S1D_vS1E_EENS_8epilogue10collective6detail29Sm90TmaWarpSpecializedAdapterINS1H_15DefaultEpilogueISJ_SK_SK_NS1G_6thread17LinearCombinationISJ_Li1EffLNS1L_9ScaleType4KindE0ELNS_15FloatRoundStyleE2ESJ_EENS1_15EpilogueDefaultEEEEEvvEEEEvNT_6ParamsE:
        .type           _ZN7cutlass13device_kernelINS_4gemm6kernel13GemmUniversalIN4cute5tupleIJiiiiEEENS1_10collective13CollectiveMmaINS1_34MainloopSm90TmaGmmaWarpSpecializedILi7ENS5_IJNS4_1CILi1EEESB_SB_EEENS1_35KernelTmaWarpSpecializedCooperativeEEENS5_IJNSA_ILi128EEENSA_ILi384EEENSA_ILi32EEEEEENS_10bfloat16_tENS5_IJlSB_lEEESJ_SK_NS4_8TiledMMAINS4_8MMA_AtomIJNS4_4SM904GMMA28MMA_64x192x16_F32BF16BF16_SSILNSO_5MajorE0ELSQ_0ELNSO_7ScaleInE1ELSR_1EEEEEENS4_6LayoutINS5_IJNSA_ILi2EEESB_SB_EEENS5_IJSB_NSA_ILi0EEESX_EEEEENS5_IJNS4_10UnderscoreES10_S10_EEEEENS4_13SM90_TMA_LOADENS4_14ComposedLayoutINS4_7SwizzleILi2ELi4ELi3EEENS4_18smem_ptr_flag_bitsILi16EEENSU_INS5_IJNSA_ILi8EEESH_EEENS5_IJSH_SB_EEEEEEEvNS4_8identityES13_S1D_vS1E_EENS_8epilogue10collective6detail29Sm90TmaWarpSpecializedAdapterINS1H_15DefaultEpilogueISJ_SK_SK_NS1G_6thread17LinearCombinationISJ_Li1EffLNS1L_9ScaleType4KindE0ELNS_15FloatRoundStyleE2ESJ_EENS1_15EpilogueDefaultEEEEEvvEEEEvNT_6ParamsE,@function
        .size           _ZN7cutlass13device_kernelINS_4gemm6kernel13GemmUniversalIN4cute5tupleIJiiiiEEENS1_10collective13CollectiveMmaINS1_34MainloopSm90TmaGmmaWarpSpecializedILi7ENS5_IJNS4_1CILi1EEESB_SB_EEENS1_35KernelTmaWarpSpecializedCooperativeEEENS5_IJNSA_ILi128EEENSA_ILi384EEENSA_ILi32EEEEEENS_10bfloat16_tENS5_IJlSB_lEEESJ_SK_NS4_8TiledMMAINS4_8MMA_AtomIJNS4_4SM904GMMA28MMA_64x192x16_F32BF16BF16_SSILNSO_5MajorE0ELSQ_0ELNSO_7ScaleInE1ELSR_1EEEEEENS4_6LayoutINS5_IJNSA_ILi2EEESB_SB_EEENS5_IJSB_NSA_ILi0EEESX_EEEEENS5_IJNS4_10UnderscoreES10_S10_EEEEENS4_13SM90_TMA_LOADENS4_14ComposedLayoutINS4_7SwizzleILi2ELi4ELi3EEENS4_18smem_ptr_flag_bitsILi16EEENSU_INS5_IJNSA_ILi8EEESH_EEENS5_IJSH_SB_EEEEEEEvNS4_8identityES13_S1D_vS1E_EENS_8epilogue10collective6detail29Sm90TmaWarpSpecializedAdapterINS1H_15DefaultEpilogueISJ_SK_SK_NS1G_6thread17LinearCombinationISJ_Li1EffLNS1L_9ScaleType4KindE0ELNS_15FloatRoundStyleE2ESJ_EENS1_15EpilogueDefaultEEEEEvvEEEEvNT_6ParamsE,(.L_x_456 - _ZN7cutlass13device_kernelINS_4gemm6kernel13GemmUniversalIN4cute5tupleIJiiiiEEENS1_10collective13CollectiveMmaINS1_34MainloopSm90TmaGmmaWarpSpecializedILi7ENS5_IJNS4_1CILi1EEESB_SB_EEENS1_35KernelTmaWarpSpecializedCooperativeEEENS5_IJNSA_ILi128EEENSA_ILi384EEENSA_ILi32EEEEEENS_10bfloat16_tENS5_IJlSB_lEEESJ_SK_NS4_8TiledMMAINS4_8MMA_AtomIJNS4_4SM904GMMA28MMA_64x192x16_F32BF16BF16_SSILNSO_5MajorE0ELSQ_0ELNSO_7ScaleInE1ELSR_1EEEEEENS4_6LayoutINS5_IJNSA_ILi2EEESB_SB_EEENS5_IJSB_NSA_ILi0EEESX_EEEEENS5_IJNS4_10UnderscoreES10_S10_EEEEENS4_13SM90_TMA_LOADENS4_14ComposedLayoutINS4_7SwizzleILi2ELi4ELi3EEENS4_18smem_ptr_flag_bitsILi16EEENSU_INS5_IJNSA_ILi8EEESH_EEENS5_IJSH_SB_EEEEEEEvNS4_8identityES13_S1D_vS1E_EENS_8epilogue10collective6detail29Sm90TmaWarpSpecializedAdapterINS1H_15DefaultEpilogueISJ_SK_SK_NS1G_6thread17LinearCombinationISJ_Li1EffLNS1L_9ScaleType4KindE0ELNS_15FloatRoundStyleE2ESJ_EENS1_15EpilogueDefaultEEEEEvvEEEEvNT_6ParamsE)
        .other          _ZN7cutlass13device_kernelINS_4gemm6kernel13GemmUniversalIN4cute5tupleIJiiiiEEENS1_10collective13CollectiveMmaINS1_34MainloopSm90TmaGmmaWarpSpecializedILi7ENS5_IJNS4_1CILi1EEESB_SB_EEENS1_35KernelTmaWarpSpecializedCooperativeEEENS5_IJNSA_ILi128EEENSA_ILi384EEENSA_ILi32EEEEEENS_10bfloat16_tENS5_IJlSB_lEEESJ_SK_NS4_8TiledMMAINS4_8MMA_AtomIJNS4_4SM904GMMA28MMA_64x192x16_F32BF16BF16_SSILNSO_5MajorE0ELSQ_0ELNSO_7ScaleInE1ELSR_1EEEEEENS4_6LayoutINS5_IJNSA_ILi2EEESB_SB_EEENS5_IJSB_NSA_ILi0EEESX_EEEEENS5_IJNS4_10UnderscoreES10_S10_EEEEENS4_13SM90_TMA_LOADENS4_14ComposedLayoutINS4_7SwizzleILi2ELi4ELi3EEENS4_18smem_ptr_flag_bitsILi16EEENSU_INS5_IJNSA_ILi8EEESH_EEENS5_IJSH_SB_EEEEEEEvNS4_8identityES13_S1D_vS1E_EENS_8epilogue10collective6detail29Sm90TmaWarpSpecializedAdapterINS1H_15DefaultEpilogueISJ_SK_SK_NS1G_6thread17LinearCombinationISJ_Li1EffLNS1L_9ScaleType4KindE0ELNS_15FloatRoundStyleE2ESJ_EENS1_15EpilogueDefaultEEEEEvvEEEEvNT_6ParamsE,@"STO_CUDA_ENTRY STV_DEFAULT"
_ZN7cutlass13device_kernelINS_4gemm6kernel13GemmUniversalIN4cute5tupleIJiiiiEEENS1_10collective13CollectiveMmaINS1_34MainloopSm90TmaGmmaWarpSpecializedILi7ENS5_IJNS4_1CILi1EEESB_SB_EEENS1_35KernelTmaWarpSpecializedCooperativeEEENS5_IJNSA_ILi128EEENSA_ILi384EEENSA_ILi32EEEEEENS_10bfloat16_tENS5_IJlSB_lEEESJ_SK_NS4_8TiledMMAINS4_8MMA_AtomIJNS4_4SM904GMMA28MMA_64x192x16_F32BF16BF16_SSILNSO_5MajorE0ELSQ_0ELNSO_7ScaleInE1ELSR_1EEEEEENS4_6LayoutINS5_IJNSA_ILi2EEESB_SB_EEENS5_IJSB_NSA_ILi0EEESX_EEEEENS5_IJNS4_10UnderscoreES10_S10_EEEEENS4_13SM90_TMA_LOADENS4_14ComposedLayoutINS4_7SwizzleILi2ELi4ELi3EEENS4_18smem_ptr_flag_bitsILi16EEENSU_INS5_IJNSA_ILi8EEESH_EEENS5_IJSH_SB_EEEEEEEvNS4_8identityES13_S1D_vS1E_EENS_8epilogue10collective6detail29Sm90TmaWarpSpecializedAdapterINS1H_15DefaultEpilogueISJ_SK_SK_NS1G_6thread17LinearCombinationISJ_Li1EffLNS1L_9ScaleType4KindE0ELNS_15FloatRoundStyleE2ESJ_EENS1_15EpilogueDefaultEEEEEvvEEEEvNT_6ParamsE:
[----:B------:R-:W0:Y:S02]  /*0000*/  LDC R1, c[0x0][0x28] ;  /* 0x00000a00ff017b82 */ /* 0x000e240000000800 */
[----:B0-----:R-:W-:Y:S01]  /*0010*/  VIADD R1, R1, 0xfffffff8 ;  /* 0xfffffff801017836 */ /* 0x001fe20000000000 */
[----:B------:R-:W0:Y:S01]  /*0020*/  S2R R18, SR_TID.X ;  /* 0x0000000000127919 */ /* 0x000e220000002100 */
[----:B------:R-:W-:Y:S01]  /*0030*/  ELECT P0, URZ, PT ;  /* 0x00000000003f782f */ /* 0x000fe20003800000 */
[----:B------:R-:W-:Y:S01]  /*0040*/  BSSY B0, `(.L_x_0) ;  /* 0x000000f000007945 */ /* 0x000fe20003800000 */
[--C-:B0-----:R-:W-:Y:S02]  /*0050*/  SHF.R.U32.HI R0, RZ, 0x5, R18.reuse ;  /* 0x00000005ff007819 */ /* 0x101fe40000011612 */
[----:B------:R-:W-:-:S03]  /*0060*/  SHF.R.U32.HI R2, RZ, 0x7, R18 ;  /* 0x00000007ff027819 */ /* 0x000fc60000011612 */
[----:B------:R-:W0:Y:S04]  /*0070*/  SHFL.IDX PT, R5, R0, RZ, 0x1f ;  /* 0x00001fff00057589 */ /* 0x000e2800000e0000 */
[----:B------:R1:W2:Y:S01]  /*0080*/  SHFL.IDX PT, R8, R2, RZ, 0x1f ;  /* 0x00001fff02087589 */ /* 0x0002a200000e0000 */
[----:B0-----:R-:W-:-:S13]  /*0090*/  ISETP.NE.OR P0, PT, R5, RZ, !P0 ;  /* 0x000000ff0500720c */ /* 0x001fda0004705670 */
[----:B-12---:R-:W-:Y:S05]  /*00a0*/  @P0 BRA `(.L_x_1) ;  /* 0x0000000000200947 */ /* 0x006fea0003800000 */
[----:B------:R-:W-:Y:S02]  /*00b0*/  ULDC.64 UR4, c[0x0][0x198] ;  /* 0x0000660000047ab9 */ /* 0x000fe40000000a00 */
[----:B------:R-:W-:Y:S02]  /*00c0*/  UIADD3 UR6, UP0, UR4, 0xf0, URZ ;  /* 0x000000f004067890 */ /* 0x000fe4000ff1e03f */
[----:B------:R-:W-:Y:S02]  /*00d0*/  UIADD3 UR4, UP1, UR4, 0x1f0, URZ ;  /* 0x000001f004047890 */ /* 0x000fe4000ff3e03f */
[----:B------:R-:W-:Y:S02]  /*00e0*/  UIADD3.X UR7, URZ, UR5, URZ, UP0, !UPT ;  /* 0x000000053f077290 */ /* 0x000fe400087fe43f */
[----:B------:R-:W-:-:S07]  /*00f0*/  UIADD3.X UR5, URZ, UR5, URZ, UP1, !UPT ;  /* 0x000000053f057290 */ /* 0x000fce0008ffe43f */
[----:B------:R0:W-:Y:S02]  /*0100*/  UTMACCTL.PF [UR6] ;  /* 0x00000000060079b9 */ /* 0x0001e40008040000 */
[----:B------:R0:W-:Y:S02]  /*0110*/  UTMACCTL.PF [UR4] ;  /* 0x00000000040079b9 */ /* 0x0001e40008040000 */
[----:B0-----:R-:W-:Y:S01]  /*0120*/  NOP ;  /* 0x0000000000007918 */ /* 0x001fe20000000000 */
.L_x_1:
[----:B------:R-:W-:Y:S05]  /*0130*/  BSYNC B0 ;  /* 0x0000000000007941 */ /* 0x000fea0003800000 */
.L_x_0:
[----:B------:R-:W0:Y:S02]  /*0140*/  SHFL.IDX PT, R2, R0, RZ, 0x1f ;  /* 0x00001fff00027589 */ /* 0x000e2400000e0000 */
[----:B0-----:R-:W-:-:S13]  /*0150*/  ISETP.NE.AND P0, PT, R2, RZ, PT ;  /* 0x000000ff0200720c */ /* 0x001fda0003f05270 */
[----:B------:R-:W-:Y:S05]  /*0160*/  @P0 BRA `(.L_x_2) ;  /* 0x0000000000700947 */ /* 0x000fea0003800000 */
[----:B------:R-:W0:Y:S01]  /*0170*/  S2UR UR8, SR_CgaCtaId ;  /* 0x00000000000879c3 */ /* 0x000e220000008800 */
[----:B------:R-:W-:Y:S01]  /*0180*/  UMOV UR4, 0x400 ;  /* 0x0000040000047882 */ /* 0x000fe20000000000 */
[----:B------:R-:W-:Y:S01]  /*0190*/  UMOV UR5, 0x1 ;  /* 0x0000000100057882 */ /* 0x000fe20000000000 */
[----:B------:R-:W-:Y:S01]  /*01a0*/  UMOV UR6, 0x100 ;  /* 0x0000010000067882 */ /* 0x000fe20000000000 */
[----:B------:R-:W-:Y:S01]  /*01b0*/  ELECT P0, URZ, PT ;  /* 0x00000000003f782f */ /* 0x000fe20003800000 */
[----:B------:R-:W-:-:S04]  /*01c0*/  UIADD3 UR6, -UR6, 0x100000, URZ ;  /* 0x0010000006067890 */ /* 0x000fc8000fffe13f */
[----:B------:R-:W-:Y:S02]  /*01d0*/  USHF.L.U32 UR7, UR6, 0xb, URZ ;  /* 0x0000000b06077899 */ /* 0x000fe4000800063f */
[----:B------:R-:W-:Y:S02]  /*01e0*/  USHF.L.U32 UR6, UR6, 0x1, URZ ;  /* 0x0000000106067899 */ /* 0x000fe4000800063f */
[----:B0-----:R-:W-:Y:S02]  /*01f0*/  ULEA UR8, UR8, UR4, 0x18 ;  /* 0x0000000408087291 */ /* 0x001fe4000f8ec03f */
[----:B------:R-:W-:-:S04]  /*0200*/  UIADD3 UR4, -UR5, 0x100000, URZ ;  /* 0x0010000005047890 */ /* 0x000fc8000fffe13f */
[----:B------:R-:W-:Y:S02]  /*0210*/  USHF.L.U32 UR5, UR4, 0xb, URZ ;  /* 0x0000000b04057899 */ /* 0x000fe4000800063f */
[----:B------:R-:W-:Y:S01]  /*0220*/  USHF.L.U32 UR4, UR4, 0x1, URZ ;  /* 0x0000000104047899 */ /* 0x000fe2000800063f */
[----:B------:R-:W0:Y:S11]  /*0230*/  FENCE.VIEW.ASYNC.S ;  /* 0x00000000000073c6 */ /* 0x000e360000000000 */
[----:B0-----:R0:W1:Y:S01]  /*0240*/  SYNCS.EXCH.64 URZ, [UR8], UR4 ;  /* 0x00000004083f75b2 */ /* 0x0010620008000100 */
[----:B------:R0:W2:Y:S01]  /*0250*/  SYNCS.EXCH.64 URZ, [UR8+0x38], UR6 ;  /* 0x00003806083f75b2 */ /* 0x0000a20008000100 */
[----:B------:R0:W3:Y:S01]  /*0260*/  SYNCS.EXCH.64 URZ, [UR8+0x8], UR4 ;  /* 0x00000804083f75b2 */ /* 0x0000e20008000100 */
[----:B------:R0:W4:Y:S01]  /*0270*/  SYNCS.EXCH.64 URZ, [UR8+0x40], UR6 ;  /* 0x00004006083f75b2 */ /* 0x0001220008000100 */
[----:B------:R0:W0:Y:S01]  /*0280*/  SYNCS.EXCH.64 URZ, [UR8+0x10], UR4 ;  /* 0x00001004083f75b2 */ /* 0x0000220008000100 */
        /* <DEDUP_REMOVED lines=9> */
[----:B------:R-:W-:Y:S01]  /*0320*/  NOP ;  /* 0x0000000000007918 */ /* 0x000fe20000000000 */
.L_x_2:
[----:B------:R-:W5:Y:S01]  /*0330*/  SHFL.IDX PT, R0, R0, RZ, 0x1f ;  /* 0x00001fff00007589 */ /* 0x000f6200000e0000 */
[----:B------:R-:W1:Y:S01]  /*0340*/  LDC R2, c[0x0][0x65c] ;  /* 0x00019700ff027b82 */ /* 0x000e620000000800 */
[----:B------:R-:W-:Y:S02]  /*0350*/  ELECT P0, URZ, PT ;  /* 0x00000000003f782f */ /* 0x000fe40003800000 */
[----:B------:R-:W-:Y:S01]  /*0360*/  SHF.R.S32.HI R6, RZ, 0x1f, R5 ;  /* 0x0000001fff067819 */ /* 0x000fe20000011405 */
[----:B------:R-:W2:Y:S01]  /*0370*/  S2R R3, SR_CTAID.Y ;  /* 0x0000000000037919 */ /* 0x000ea20000002600 */
[----:B0-----:R-:W-:Y:S01]  /*0380*/  UMOV UR4, 0x20 ;  /* 0x0000002000047882 */ /* 0x001fe20000000000 */
[----:B------:R-:W-:Y:S01]  /*0390*/  ISETP.NE.AND P2, PT, R8, RZ, PT ;  /* 0x000000ff0800720c */ /* 0x000fe20003f45270 */
[----:B------:R-:W-:Y:S01]  /*03a0*/  NOP ;  /* 0x0000000000007918 */ /* 0x000fe20000000000 */
[----:B------:R-:W0:Y:S01]  /*03b0*/  S2R R4, SR_CTAID.X ;  /* 0x0000000000047919 */ /* 0x000e220000002500 */
[----:B------:R-:W-:Y:S01]  /*03c0*/  LEA.HI R6, R6, R5, RZ, 0x2 ;  /* 0x0000000506067211 */ /* 0x000fe200078f10ff */
[----:B------:R-:W-:Y:S01]  /*03d0*/  NOP ;  /* 0x0000000000007918 */ /* 0x000fe20000000000 */
[----:B-----5:R-:W-:-:S02]  /*03e0*/  ISETP.NE.OR P0, PT, R0, RZ, !P0 ;  /* 0x000000ff0000720c */ /* 0x020fc40004705670 */
[----:B-1----:R-:W-:Y:S02]  /*03f0*/  ISETP.NE.AND P3, PT, R2, 0x1, PT ;  /* 0x000000010200780c */ /* 0x002fe40003f65270 */
[----:B------:R-:W-:-:S05]  /*0400*/  LOP3.LUT R0, R6, 0xfffffffc, RZ, 0xc0, !PT ;  /* 0xfffffffc06007812 */ /* 0x000fca00078ec0ff */
[----:B------:R-:W-:Y:S02]  /*0410*/  IMAD.IADD R0, R5, 0x1, -R0 ;  /* 0x0000000105007824 */ /* 0x000fe400078e0a00 */
[----:B------:R-:W-:Y:S02]  /*0420*/  IMAD.MOV.U32 R5, RZ, RZ, RZ ;  /* 0x000000ffff057224 */ /* 0x000fe400078e00ff */
[----:B------:R-:W-:Y:S01]  /*0430*/  VOTEU.ALL UP0, P0 ;  /* 0x00000000003f7886 */ /* 0x000fe20000000000 */
[----:B------:R-:W-:Y:S01]  /*0440*/  VOTEU.ALL UP1, P0 ;  /* 0x00000000003f7886 */ /* 0x000fe20000020000 */
[----:B------:R-:W0:Y:S01]  /*0450*/  @P3 LDC R17, c[0x0][0x10] ;  /* 0x00000400ff113b82 */ /* 0x000e220000000800 */
[----:B--2---:R-:W-:Y:S02]  /*0460*/  @P3 IMAD.MOV.U32 R6, RZ, RZ, R3 ;  /* 0x000000ffff063224 */ /* 0x004fe400078e0003 */
[----:B------:R-:W-:Y:S01]  /*0470*/  @!UP0 UMOV UR6, 0x400 ;  /* 0x0000040000068882 */ /* 0x000fe20000000000 */
[----:B------:R-:W-:-:S04]  /*0480*/  @!UP0 UIADD3 UR4, -UR4, 0x100000, URZ ;  /* 0x0010000004048890 */ /* 0x000fc8000fffe13f */
[----:B------:R-:W-:Y:S02]  /*0490*/  @!UP0 USHF.L.U32 UR5, UR4, 0xb, URZ ;  /* 0x0000000b04058899 */ /* 0x000fe4000800063f */
[----:B------:R-:W-:Y:S01]  /*04a0*/  @!UP0 USHF.L.U32 UR4, UR4, 0x1, URZ ;  /* 0x0000000104048899 */ /* 0x000fe2000800063f */
[----:B------:R-:W-:Y:S02]  /*04b0*/  @P3 IMAD.MOV.U32 R7, RZ, RZ, RZ ;  /* 0x000000ffff073224 */ /* 0x000fe400078e00ff */
[----:B------:R-:W-:Y:S01]  /*04c0*/  @P3 IMAD.MOV.U32 R11, RZ, RZ, RZ ;  /* 0x000000ffff0b3224 */ /* 0x000fe200078e00ff */
[----:B------:R-:W1:Y:S08]  /*04d0*/  @!UP0 S2UR UR7, SR_CgaCtaId ;  /* 0x00000000000789c3 */ /* 0x000e700000008800 */
[----:B------:R-:W2:Y:S01]  /*04e0*/  @!P3 LDC R9, c[0x0][0xc] ;  /* 0x00000300ff09bb82 */ /* 0x000ea20000000800 */
[----:B0-----:R-:W-:-:S04]  /*04f0*/  @P3 IMAD.WIDE.U32 R16, R4, R17, R6 ;  /* 0x0000001104103225 */ /* 0x001fc800078e0006 */
[----:B------:R-:W-:Y:S01]  /*0500*/  @P3 IMAD.IADD R17, R17, 0x1, R11 ;  /* 0x0000000111113824 */ /* 0x000fe200078e020b */
[----:B-1----:R-:W-:Y:S01]  /*0510*/  @!UP0 ULEA UR6, UR7, UR6, 0x18 ;  /* 0x0000000607068291 */ /* 0x002fe2000f8ec03f */
[----:B------:R-:W-:Y:S01]  /*0520*/  VOTEU.ALL UP0, P0 ;  /* 0x00000000003f7886 */ /* 0x000fe20000000000 */
[----:B------:R-:W-:-:S04]  /*0530*/  ISETP.NE.AND P0, PT, R0, 0x3, PT ;  /* 0x000000030000780c */ /* 0x000fc80003f05270 */
[----:B------:R-:W-:Y:S01]  /*0540*/  ISETP.EQ.OR P0, PT, R0, RZ, !P0 ;  /* 0x000000ff0000720c */ /* 0x000fe20004702670 */
[----:B--2---:R-:W-:-:S03]  /*0550*/  @!P3 IMAD.WIDE.U32 R6, R9, R3, R4 ;  /* 0x000000030906b225 */ /* 0x004fc600078e0004 */
[C---:B------:R-:W-:Y:S01]  /*0560*/  ISETP.EQ.AND P0, PT, R8.reuse, RZ, P0 ;  /* 0x000000ff0800720c */ /* 0x040fe20000702270 */
[----:B------:R-:W0:Y:S02]  /*0570*/  FENCE.VIEW.ASYNC.S ;  /* 0x00000000000073c6 */ /* 0x000e240000000000 */
[----:B0-----:R0:W3:Y:S01]  /*0580*/  @!UP0 SYNCS.EXCH.64 URZ, [UR6+0x80], UR4 ;  /* 0x00008004063f85b2 */ /* 0x0010e20008000100 */
[----:B------:R-:W-:Y:S01]  /*0590*/  IADD3 R8, R8, -0x1, RZ ;  /* 0xffffffff08087810 */ /* 0x000fe20007ffe0ff */
[----:B------:R-:W-:Y:S01]  /*05a0*/  @!P3 IMAD.MOV.U32 R16, RZ, RZ, R6 ;  /* 0x000000ffff10b224 */ /* 0x000fe200078e0006 */
[----:B------:R-:W-:Y:S02]  /*05b0*/  SEL R19, RZ, 0x1, !P0 ;  /* 0x00000001ff137807 */ /* 0x000fe40004000000 */
[----:B------:R-:W-:Y:S02]  /*05c0*/  ISETP.GE.U32.AND P1, PT, R8, 0x2, PT ;  /* 0x000000020800780c */ /* 0x000fe40003f26070 */
[----:B------:R-:W-:-:S02]  /*05d0*/  @!P3 MOV R17, R7 ;  /* 0x000000070011b202 */ /* 0x000fc40000000f00 */
[----:B------:R-:W-:Y:S01]  /*05e0*/  SEL R19, R19, 0x2, P1 ;  /* 0x0000000213137807 */ /* 0x000fe20000800000 */
[----:B------:R0:W3:Y:S01]  /*05f0*/  @!UP1 SYNCS.EXCH.64 URZ, [UR6+0x88], UR4 ;  /* 0x00008804063f95b2 */ /* 0x0000e20008000100 */
[----:B------:R-:W-:Y:S01]  /*0600*/  NOP ;  /* 0x0000000000007918 */ /* 0x000fe20000000000 */
[----:B---34-:R-:W-:Y:S06]  /*0610*/  BAR.SYNC.DEFER_BLOCKING 0x0 ;  /* 0x0000000000007b1d */ /* 0x018fec0000010000 */
[----:B------:R-:W-:Y:S05]  /*0620*/  @!P2 BRA `(.L_x_3) ;  /* 0x000001080080a947 */ /* 0x000fea0003800000 */
[----:B------:R-:W-:-:S13]  /*0630*/  ISETP.GT.U32.AND P0, PT, R8, 0x1, PT ;  /* 0x000000010800780c */ /* 0x000fda0003f04070 */
[----:B0-----:R-:W-:Y:S05]  /*0640*/  @P0 EXIT ;  /* 0x000000000000094d */ /* 0x001fea0003800000 */
[----:B------:R-:W-:Y:S01]  /*0650*/  IMAD.MOV.U32 R6, RZ, RZ, -0x1 ;  /* 0xffffffffff067424 */ /* 0x000fe200078e00ff */
[----:B------:R-:W-:Y:S01]  /*0660*/  ULDC.64 UR4, c[0x0][0x650] ;  /* 0x0001940000047ab9 */ /* 0x000fe20000000a00 */
[----:B------:R-:W-:Y:S01]  /*0670*/  PRMT R0, RZ, 0x7610, R0 ;  /* 0x00007610ff007816 */ /* 0x000fe20000000000 */
[----:B------:R-:W-:Y:S01]  /*0680*/  IMAD.MOV.U32 R22, RZ, RZ, -0x1 ;  /* 0xffffffffff167424 */ /* 0x000fe200078e00ff */
[----:B------:R-:W-:Y:S01]  /*0690*/  ISETP.GE.U32.AND P0, PT, R16, UR4, PT ;  /* 0x0000000410007c0c */ /* 0x000fe2000bf06070 */
[----:B------:R0:W-:Y:S01]  /*06a0*/  STL [R1], R6 ;  /* 0x0000000601007387 */ /* 0x0001e20000100800 */
[----:B------:R-:W-:Y:S02]  /*06b0*/  IMAD.MOV.U32 R23, RZ, RZ, -0x1 ;  /* 0xffffffffff177424 */ /* 0x000fe400078e00ff */
[----:B------:R-:W-:-:S13]  /*06c0*/  ISETP.GE.U32.AND.EX P0, PT, R17, UR5, PT, P0 ;  /* 0x0000000511007c0c */ /* 0x000fda000bf06100 */
[----:B0-----:R-:W-:Y:S05]  /*06d0*/  @P0 BRA `(.L_x_4) ;  /* 0x00000004005c0947 */ /* 0x001fea0003800000 */
[----:B------:R-:W0:Y:S01]  /*06e0*/  LDC.64 R14, c[0x0][0x628] ;  /* 0x00018a00ff0e7b82 */ /* 0x000e220000000a00 */
[----:B------:R-:W-:Y:S01]  /*06f0*/  IMAD.MOV.U32 R6, RZ, RZ, R16 ;  /* 0x000000ffff067224 */ /* 0x000fe200078e0010 */
[----:B------:R-:W-:-:S06]  /*0700*/  MOV R7, R17 ;  /* 0x0000001100077202 */ /* 0x000fcc0000000f00 */
[----:B------:R-:W1:Y:S08]  /*0710*/  LDC R0, c[0x0][0x630] ;  /* 0x00018c00ff007b82 */ /* 0x000e700000000800 */
[----:B------:R-:W2:Y:S01]  /*0720*/  LDC.64 R20, c[0x0][0x620] ;  /* 0x00018800ff147b82 */ /* 0x000ea20000000a00 */
[----:B0-----:R-:W-:-:S04]  /*0730*/  ISETP.NE.U32.AND P0, PT, R14, RZ, PT ;  /* 0x000000ff0e00720c */ /* 0x001fc80003f05070 */
[----:B------:R-:W-:-:S13]  /*0740*/  ISETP.NE.AND.EX P0, PT, R15, RZ, PT, P0 ;  /* 0x000000ff0f00720c */ /* 0x000fda0003f05300 */
[----:B-12---:R-:W-:Y:S05]  /*0750*/  @!P0 BRA `(.L_x_5) ;  /* 0x0000000000288947 */ /* 0x006fea0003800000 */
[----:B------:R-:W0:Y:S02]  /*0760*/  LDC R11, c[0x0][0x634] ;  /* 0x00018d00ff0b7b82 */ /* 0x000e240000000800 */
[----:B0-----:R-:W-:-:S05]  /*0770*/  IADD3 R11, P0, R16, R11, RZ ;  /* 0x0000000b100b7210 */ /* 0x001fca0007f1e0ff */
[----:B------:R-:W-:-:S04]  /*0780*/  IMAD.X R13, RZ, RZ, R17, P0 ;  /* 0x000000ffff0d7224 */ /* 0x000fc800000e0611 */
[----:B------:R-:W-:-:S04]  /*0790*/  IMAD.WIDE.U32 R6, R13, R14, RZ ;  /* 0x0000000e0d067225 */ /* 0x000fc800078e00ff */
[----:B------:R-:W-:-:S04]  /*07a0*/  IMAD.WIDE.U32 R8, P0, R11, R15, R6 ;  /* 0x0000000f0b087225 */ /* 0x000fc80007800006 */
[----:B------:R-:W-:-:S04]  /*07b0*/  IMAD.WIDE.U32 R6, R11, R14, RZ ;  /* 0x0000000e0b067225 */ /* 0x000fc800078e00ff */
[----:B------:R-:W-:Y:S01]  /*07c0*/  IMAD.X R11, RZ, RZ, RZ, P0 ;  /* 0x000000ffff0b7224 */ /* 0x000fe200000e06ff */
[----:B------:R-:W-:Y:S01]  /*07d0*/  IADD3 RZ, P0, R7, R8, RZ ;  /* 0x0000000807ff7210 */ /* 0x000fe20007f1e0ff */
[----:B------:R-:W-:-:S04]  /*07e0*/  IMAD.MOV.U32 R10, RZ, RZ, R9 ;  /* 0x000000ffff0a7224 */ /* 0x000fc800078e0009 */
[----:B------:R-:W-:-:S08]  /*07f0*/  IMAD.WIDE.U32.X R6, R13, R15, R10, P0 ;  /* 0x0000000f0d067225 */ /* 0x000fd000000e040a */
.L_x_5:
[-CC-:B------:R-:W-:Y:S01]  /*0800*/  SHF.R.U64 R27, R6, R0.reuse, R7.reuse ;  /* 0x00000000061b7219 */ /* 0x180fe20000001207 */
[----:B------:R-:W0:Y:S01]  /*0810*/  LDC R10, c[0x0][0x618] ;  /* 0x00018600ff0a7b82 */ /* 0x000e220000000800 */
[----:B------:R-:W-:Y:S01]  /*0820*/  SHF.R.U32.HI R5, RZ, R0, R7 ;  /* 0x00000000ff057219 */ /* 0x000fe20000011607 */
[----:B------:R-:W-:Y:S01]  /*0830*/  ULDC UR4, c[0x0][0x150] ;  /* 0x0000540000047ab9 */ /* 0x000fe20000000800 */
[----:B------:R-:W-:Y:S02]  /*0840*/  IADD3 R9, P0, RZ, -R27, RZ ;  /* 0x8000001bff097210 */ /* 0x000fe40007f1e0ff */
[----:B------:R-:W-:-:S03]  /*0850*/  I2FP.F32.U32 R0, R4 ;  /* 0x0000000400007245 */ /* 0x000fc60000201000 */
[----:B------:R-:W1:Y:S01]  /*0860*/  LDC.64 R24, c[0x0][0x640] ;  /* 0x00019000ff187b82 */ /* 0x000e620000000a00 */
[----:B------:R-:W-:Y:S02]  /*0870*/  IMAD.X R11, RZ, RZ, ~R5, P0 ;  /* 0x000000ffff0b7224 */ /* 0x000fe400000e0e05 */
[----:B------:R-:W-:Y:S01]  /*0880*/  FMUL R0, R0, UR4 ;  /* 0x0000000400007c20 */ /* 0x000fe20008400000 */
[----:B------:R-:W-:Y:S01]  /*0890*/  IMAD.WIDE.U32 R6, R9, R20, R16 ;  /* 0x0000001409067225 */ /* 0x000fe200078e0010 */
[----:B------:R-:W-:-:S03]  /*08a0*/  ULDC UR4, c[0x0][0x154] ;  /* 0x0000550000047ab9 */ /* 0x000fc60000000800 */
[----:B------:R-:W-:Y:S01]  /*08b0*/  IMAD R8, R11, R20, RZ ;  /* 0x000000140b087224 */ /* 0x000fe200078e02ff */
[----:B------:R-:W2:Y:S01]  /*08c0*/  LDC R5, c[0x0][0x144] ;  /* 0x00005100ff057b82 */ /* 0x000ea20000000800 */
[----:B------:R-:W3:Y:S02]  /*08d0*/  F2I.U32.TRUNC.NTZ R0, R0 ;  /* 0x0000000000007305 */ /* 0x000ee4000020f000 */
[----:B------:R-:W-:-:S05]  /*08e0*/  IMAD R9, R9, R21, R8 ;  /* 0x0000001509097224 */ /* 0x000fca00078e0208 */
[----:B------:R-:W4:Y:S01]  /*08f0*/  LDC R12, c[0x0][0x608] ;  /* 0x00018200ff0c7b82 */ /* 0x000f220000000800 */
[----:B------:R-:W-:Y:S01]  /*0900*/  IADD3 R7, R7, R9, RZ ;  /* 0x0000000907077210 */ /* 0x000fe20007ffe0ff */
[----:B------:R-:W-:-:S03]  /*0910*/  IMAD.MOV.U32 R9, RZ, RZ, -0x1 ;  /* 0xffffffffff097424 */ /* 0x000fc600078e00ff */
[-CC-:B0-----:R-:W-:Y:S02]  /*0920*/  SHF.R.U64 R20, R6, R10.reuse, R7.reuse ;  /* 0x0000000a06147219 */ /* 0x181fe40000001207 */
[----:B------:R-:W-:Y:S01]  /*0930*/  I2FP.F32.U32 R6, R3 ;  /* 0x0000000300067245 */ /* 0x000fe20000201000 */
[----:B------:R-:W0:Y:S01]  /*0940*/  LDC R22, c[0x0][0x658] ;  /* 0x00019600ff167b82 */ /* 0x000e220000000800 */
[----:B-1----:R-:W-:Y:S01]  /*0950*/  ISETP.NE.U32.AND P0, PT, R24, RZ, PT ;  /* 0x000000ff1800720c */ /* 0x002fe20003f05070 */
[----:B---3--:R-:W-:Y:S01]  /*0960*/  IMAD.MOV R8, RZ, RZ, -R0 ;  /* 0x000000ffff087224 */ /* 0x008fe200078e0a00 */
[----:B------:R-:W-:Y:S01]  /*0970*/  SHF.R.U32.HI R7, RZ, R10, R7 ;  /* 0x0000000aff077219 */ /* 0x000fe20000011607 */
[----:B------:R-:W-:Y:S01]  /*0980*/  FMUL R6, R6, UR4 ;  /* 0x0000000406067c20 */ /* 0x000fe20008400000 */
[----:B------:R-:W-:-:S03]  /*0990*/  ISETP.NE.AND.EX P0, PT, R25, RZ, PT, P0 ;  /* 0x000000ff1900720c */ /* 0x000fc60003f05300 */
[----:B------:R-:W1:Y:S01]  /*09a0*/  LDC R14, c[0x0][0x148] ;  /* 0x00005200ff0e7b82 */ /* 0x000e620000000800 */
[----:B--2---:R-:W-:-:S07]  /*09b0*/  IMAD R0, R5, R8, R4 ;  /* 0x0000000805007224 */ /* 0x004fce00078e0204 */
[----:B------:R-:W2:Y:S01]  /*09c0*/  LDC R15, c[0x0][0x600] ;  /* 0x00018000ff0f7b82 */ /* 0x000ea20000000800 */
[-CC-:B----4-:R-:W-:Y:S02]  /*09d0*/  SHF.R.U64 R28, R20, R12.reuse, R7.reuse ;  /* 0x0000000c141c7219 */ /* 0x190fe40000001207 */
[----:B------:R-:W-:Y:S01]  /*09e0*/  SHF.R.U32.HI R5, RZ, R12, R7 ;  /* 0x0000000cff057219 */ /* 0x000fe20000011607 */
[----:B------:R-:W-:Y:S01]  /*09f0*/  IMAD.MOV.U32 R7, RZ, RZ, 0x1 ;  /* 0x00000001ff077424 */ /* 0x000fe200078e00ff */
[----:B------:R3:W4:Y:S03]  /*0a00*/  F2I.U32.TRUNC.NTZ R12, R6 ;  /* 0x00000006000c7305 */ /* 0x000726000020f000 */
[----:B------:R-:W1:Y:S01]  /*0a10*/  LDC R21, c[0x0][0x648] ;  /* 0x00019200ff157b82 */ /* 0x000e620000000800 */
[-C--:B0-----:R-:W-:Y:S02]  /*0a20*/  SHF.L.U32 R4, R9, R22.reuse, RZ ;  /* 0x0000001609047219 */ /* 0x081fe400000006ff */
[----:B------:R-:W-:-:S02]  /*0a30*/  SHF.R.U64 R30, R28, R22, R5 ;  /* 0x000000161c1e7219 */ /* 0x000fc40000001205 */
[----:B------:R-:W-:Y:S02]  /*0a40*/  LOP3.LUT R11, RZ, R4, RZ, 0x33, !PT ;  /* 0x00000004ff0b7212 */ /* 0x000fe400078e33ff */
[-C--:B------:R-:W-:Y:S01]  /*0a50*/  SHF.R.U32.HI R5, RZ, R22.reuse, R5 ;  /* 0x00000016ff057219 */ /* 0x080fe20000011605 */
[----:B------:R-:W0:Y:S01]  /*0a60*/  LDC R23, c[0x0][0x638] ;  /* 0x00018e00ff177b82 */ /* 0x000e220000000800 */
[----:B------:R-:W-:Y:S01]  /*0a70*/  SHF.L.U32 R10, R7, R22, RZ ;  /* 0x00000016070a7219 */ /* 0x000fe200000006ff */
[----:B------:R-:W-:-:S06]  /*0a80*/  IMAD.MOV.U32 R4, RZ, RZ, R30 ;  /* 0x000000ffff047224 */ /* 0x000fcc00078e001e */
[----:B------:R-:W0:Y:S01]  /*0a90*/  LDC R26, c[0x0][0x610] ;  /* 0x00018400ff1a7b82 */ /* 0x000e220000000800 */
[----:B---34-:R-:W-:Y:S05]  /*0aa0*/  @!P0 BRA `(.L_x_6) ;  /* 0x0000000000288947 */ /* 0x018fea0003800000 */
[----:B------:R-:W3:Y:S02]  /*0ab0*/  LDC R9, c[0x0][0x64c] ;  /* 0x00019300ff097b82 */ /* 0x000ee40000000800 */
[----:B---3--:R-:W-:-:S04]  /*0ac0*/  IADD3 R9, P0, R30, R9, RZ ;  /* 0x000000091e097210 */ /* 0x008fc80007f1e0ff */
[----:B------:R-:W-:-:S05]  /*0ad0*/  IADD3.X R13, RZ, R5, RZ, P0, !PT ;  /* 0x00000005ff0d7210 */ /* 0x000fca00007fe4ff */
[----:B------:R-:W-:-:S04]  /*0ae0*/  IMAD.WIDE.U32 R4, R13, R24, RZ ;  /* 0x000000180d047225 */ /* 0x000fc800078e00ff */
[----:B------:R-:W-:-:S04]  /*0af0*/  IMAD.WIDE.U32 R6, P0, R9, R25, R4 ;  /* 0x0000001909067225 */ /* 0x000fc80007800004 */
[----:B------:R-:W-:-:S04]  /*0b00*/  IMAD.WIDE.U32 R4, R9, R24, RZ ;  /* 0x0000001809047225 */ /* 0x000fc800078e00ff */
[----:B------:R-:W-:Y:S01]  /*0b10*/  IMAD.X R9, RZ, RZ, RZ, P0 ;  /* 0x000000ffff097224 */ /* 0x000fe200000e06ff */
[----:B------:R-:W-:Y:S01]  /*0b20*/  IADD3 RZ, P0, R5, R6, RZ ;  /* 0x0000000605ff7210 */ /* 0x000fe20007f1e0ff */
[----:B------:R-:W-:-:S04]  /*0b30*/  IMAD.MOV.U32 R8, RZ, RZ, R7 ;  /* 0x000000ffff087224 */ /* 0x000fc800078e0007 */
[----:B------:R-:W-:-:S08]  /*0b40*/  IMAD.WIDE.U32.X R4, R13, R25, R8, P0 ;  /* 0x000000190d047225 */ /* 0x000fd000000e0408 */
.L_x_6:
[----:B-1----:R-:W-:Y:S01]  /*0b50*/  SHF.R.U64 R4, R4, R21, R5 ;  /* 0x0000001504047219 */ /* 0x002fe20000001205 */
[----:B------:R-:W-:Y:S01]  /*0b60*/  IMAD.MOV R12, RZ, RZ, -R12 ;  /* 0x000000ffff0c7224 */ /* 0x000fe200078e0a0c */
[----:B------:R-:W-:Y:S01]  /*0b70*/  LOP3.LUT R11, R28, R11, RZ, 0xc0, !PT ;  /* 0x0000000b1c0b7212 */ /* 0x000fe200078ec0ff */
[----:B--2---:R-:W-:Y:S01]  /*0b80*/  VIADD R5, R15, 0xffffffff ;  /* 0xffffffff0f057836 */ /* 0x004fe20000000000 */
[----:B------:R-:W-:Y:S01]  /*0b90*/  IADD3 R6, -R4, RZ, RZ ;  /* 0x000000ff04067210 */ /* 0x000fe20007ffe1ff */
[----:B------:R-:W-:Y:S02]  /*0ba0*/  @P3 IMAD R0, R14, R12, R3 ;  /* 0x0000000c0e003224 */ /* 0x000fe400078e0203 */
[----:B------:R-:W-:Y:S01]  /*0bb0*/  IMAD R3, R10, R4, R11 ;  /* 0x000000040a037224 */ /* 0x000fe200078e020b */
[----:B------:R-:W-:Y:S01]  /*0bc0*/  LOP3.LUT R5, R20, R5, RZ, 0xc0, !PT ;  /* 0x0000000514057212 */ /* 0x000fe200078ec0ff */
[----:B0-----:R-:W-:Y:S02]  /*0bd0*/  IMAD R4, R6, R23, R30 ;  /* 0x0000001706047224 */ /* 0x001fe400078e021e */
[----:B------:R-:W-:-:S02]  /*0be0*/  IMAD R3, R3, R26, R0 ;  /* 0x0000001a03037224 */ /* 0x000fc400078e0200 */
[----:B------:R-:W-:Y:S02]  /*0bf0*/  IMAD R4, R4, R15, R5 ;  /* 0x0000000f04047224 */ /* 0x000fe400078e0205 */
[----:B------:R-:W-:Y:S02]  /*0c00*/  IMAD.MOV.U32 R0, RZ, RZ, 0x1 ;  /* 0x00000001ff007424 */ /* 0x000fe400078e00ff */
[----:B------:R-:W-:Y:S01]  /*0c10*/  IMAD.MOV.U32 R23, RZ, RZ, R27 ;  /* 0x000000ffff177224 */ /* 0x000fe200078e001b */
[----:B------:R-:W-:Y:S02]  /*0c20*/  SEL R22, R4, R3, !P3 ;  /* 0x0000000304167207 */ /* 0x000fe40005800000 */
[----:B------:R-:W-:-:S05]  /*0c30*/  SEL R3, R3, R4, !P3 ;  /* 0x0000000403037207 */ /* 0x000fca0005800000 */
[----:B------:R0:W-:Y:S02]  /*0c40*/  STL [R1], R3 ;  /* 0x0000000301007387 */ /* 0x0001e40000100800 */
.L_x_4:
[----:B------:R-:W-:-:S08]  /*0c50*/  NOP ;  /* 0x0000000000007918 */ /* 0x000fd00000000000 */
[----:B------:R-:W1:Y:S02]  /*0c60*/  USETMAXREG.TRY_ALLOC.CTAPOOL UP0, 0xe8 ;  /* 0x000000e8000079c8 */ /* 0x000e640008000600 */
[----:B-1----:R-:W-:-:S13]  /*0c70*/  PLOP3.LUT P0, PT, PT, PT, UP0, 0x80, 0x0 ;  /* 0x000000000000781c */ /* 0x002fda0003f0f008 */
[----:B------:R-:W-:Y:S05]  /*0c80*/  @!P0 BRA `(.L_x_4) ;  /* 0xfffffffc00f08947 */ /* 0x000fea000383ffff */
[----:B------:R-:W-:Y:S01]  /*0c90*/  ULDC.64 UR4, c[0x0][0x598] ;  /* 0x0001660000047ab9 */ /* 0x000fe20000000a00 */
[----:B------:R-:W-:Y:S01]  /*0ca0*/  ULDC.64 UR36, c[0x0][0x208] ;  /* 0x0000820000247ab9 */ /* 0x000fe20000000a00 */
[----:B------:R-:W-:-:S04]  /*0cb0*/  ISETP.NE.U32.AND P0, PT, RZ, UR4, PT ;  /* 0x00000004ff007c0c */ /* 0x000fc8000bf05070 */
[----:B------:R-:W-:-:S13]  /*0cc0*/  ISETP.NE.AND.EX P0, PT, RZ, UR5, PT, P0 ;  /* 0x00000005ff007c0c */ /* 0x000fda000bf05300 */
[----:B------:R-:W-:Y:S05]  /*0cd0*/  @!P0 BRA `(.L_x_7) ;  /* 0x00000000001c8947 */ /* 0x000fea0003800000 */
[----:B------:R-:W1:Y:S02]  /*0ce0*/  LDC.64 R4, c[0x0][0x598] ;  /* 0x00016600ff047b82 */ /* 0x000e640000000a00 */
[----:B-1----:R-:W2:Y:S02]  /*0cf0*/  LDG.E.64 R4, desc[UR36][R4.64] ;  /* 0x0000002404047981 */ /* 0x002ea4000c1e1b00 */
[----:B--2---:R-:W-:-:S04]  /*0d00*/  ISETP.NE.U32.AND P0, PT, R4, RZ, PT ;  /* 0x000000ff0400720c */ /* 0x004fc80003f05070 */
[----:B------:R-:W-:-:S13]  /*0d10*/  ISETP.NE.AND.EX P0, PT, R5, RZ, PT, P0 ;  /* 0x000000ff0500720c */ /* 0x000fda0003f05300 */
[----:B------:R-:W-:Y:S05]  /*0d20*/  @!P0 BRA `(.L_x_7) ;  /* 0x0000000000088947 */ /* 0x000fea0003800000 */
[----:B------:R1:W5:Y:S01]  /*0d30*/  LD.E R217, desc[UR36][R4.64] ;  /* 0x0000002404d97980 */ /* 0x000362000c101900 */
[----:B------:R-:W-:Y:S05]  /*0d40*/  BRA `(.L_x_8) ;  /* 0x0000000000247947 */ /* 0x000fea0003800000 */
.L_x_7:
[----:B------:R-:W-:Y:S02]  /*0d50*/  ULDC.64 UR4, c[0x0][0x588] ;  /* 0x0001620000047ab9 */ /* 0x000fe40000000a00 */
[----:B------:R-:W-:-:S04]  /*0d60*/  ISETP.NE.U32.AND P0, PT, RZ, UR4, PT ;  /* 0x00000004ff007c0c */ /* 0x000fc8000bf05070 */
[----:B------:R-:W-:-:S13]  /*0d70*/  ISETP.NE.AND.EX P0, PT, RZ, UR5, PT, P0 ;  /* 0x00000005ff007c0c */ /* 0x000fda000bf05300 */
[----:B------:R-:W-:Y:S05]  /*0d80*/  @!P0 BRA `(.L_x_9) ;  /* 0x00000000000c8947 */ /* 0x000fea0003800000 */
[----:B------:R-:W1:Y:S02]  /*0d90*/  LDC.64 R4, c[0x0][0x588] ;  /* 0x00016200ff047b82 */ /* 0x000e640000000a00 */
[----:B-1----:R2:W5:Y:S01]  /*0da0*/  LDG.E R217, desc[UR36][R4.64] ;  /* 0x0000002404d97981 */ /* 0x002562000c1e1900 */
[----:B------:R-:W-:Y:S05]  /*0db0*/  BRA `(.L_x_8) ;  /* 0x0000000000087947 */ /* 0x000fea0003800000 */
.L_x_9:
[----:B------:R-:W-:Y:S02]  /*0dc0*/  ULDC UR4, c[0x0][0x580] ;  /* 0x0001600000047ab9 */ /* 0x000fe40000000800 */
[----:B------:R-:W-:-:S07]  /*0dd0*/  IMAD.U32 R217, RZ, RZ, UR4 ;  /* 0x00000004ffd97e24 */ /* 0x000fce000f8e00ff */
.L_x_8:
[----:B------:R-:W-:Y:S02]  /*0de0*/  ULDC.64 UR4, c[0x0][0x5a0] ;  /* 0x0001680000047ab9 */ /* 0x000fe40000000a00 */
[----:B------:R-:W-:-:S04]  /*0df0*/  ISETP.NE.U32.AND P0, PT, RZ, UR4, PT ;  /* 0x00000004ff007c0c */ /* 0x000fc8000bf05070 */
[----:B------:R-:W-:-:S13]  /*0e00*/  ISETP.NE.AND.EX P0, PT, RZ, UR5, PT, P0 ;  /* 0x00000005ff007c0c */ /* 0x000fda000bf05300 */
[----:B------:R-:W-:Y:S05]  /*0e10*/  @!P0 BRA `(.L_x_10) ;  /* 0x00000000001c8947 */ /* 0x000fea0003800000 */
[----:B-12---:R-:W1:Y:S02]  /*0e20*/  LDC.64 R4, c[0x0][0x5a0] ;  /* 0x00016800ff047b82 */ /* 0x006e640000000a00 */
[----:B-1----:R-:W2:Y:S02]  /*0e30*/  LDG.E.64 R4, desc[UR36][R4.64] ;  /* 0x0000002404047981 */ /* 0x002ea4000c1e1b00 */
[----:B--2---:R-:W-:-:S04]  /*0e40*/  ISETP.NE.U32.AND P0, PT, R4, RZ, PT ;  /* 0x000000ff0400720c */ /* 0x004fc80003f05070 */
[----:B------:R-:W-:-:S13]  /*0e50*/  ISETP.NE.AND.EX P0, PT, R5, RZ, PT, P0 ;  /* 0x000000ff0500720c */ /* 0x000fda0003f05300 */
[----:B------:R-:W-:Y:S05]  /*0e60*/  @!P0 BRA `(.L_x_10) ;  /* 0x0000000000088947 */ /* 0x000fea0003800000 */
[----:B------:R1:W5:Y:S01]  /*0e70*/  LD.E R216, desc[UR36][R4.64] ;  /* 0x0000002404d87980 */ /* 0x000362000c101900 */
[----:B------:R-:W-:Y:S05]  /*0e80*/  BRA `(.L_x_11) ;  /* 0x0000000000247947 */ /* 0x000fea0003800000 */
.L_x_10:
[----:B------:R-:W-:Y:S02]  /*0e90*/  ULDC.64 UR4, c[0x0][0x590] ;  /* 0x0001640000047ab9 */ /* 0x000fe40000000a00 */
[----:B------:R-:W-:-:S04]  /*0ea0*/  ISETP.NE.U32.AND P0, PT, RZ, UR4, PT ;  /* 0x00000004ff007c0c */ /* 0x000fc8000bf05070 */
[----:B------:R-:W-:-:S13]  /*0eb0*/  ISETP.NE.AND.EX P0, PT, RZ, UR5, PT, P0 ;  /* 0x00000005ff007c0c */ /* 0x000fda000bf05300 */
[----:B------:R-:W-:Y:S05]  /*0ec0*/  @!P0 BRA `(.L_x_12) ;  /* 0x00000000000c8947 */ /* 0x000fea0003800000 */
[----:B-12---:R-:W1:Y:S02]  /*0ed0*/  LDC.64 R4, c[0x0][0x590] ;  /* 0x00016400ff047b82 */ /* 0x006e640000000a00 */
[----:B-1----:R2:W5:Y:S01]  /*0ee0*/  LDG.E R216, desc[UR36][R4.64] ;  /* 0x0000002404d87981 */ /* 0x002562000c1e1900 */
[----:B------:R-:W-:Y:S05]  /*0ef0*/  BRA `(.L_x_11) ;  /* 0x0000000000087947 */ /* 0x000fea0003800000 */
.L_x_12:
[----:B------:R-:W-:Y:S02]  /*0f00*/  ULDC UR4, c[0x0][0x584] ;  /* 0x0001610000047ab9 */ /* 0x000fe40000000800 */
[----:B------:R-:W-:-:S07]  /*0f10*/  IMAD.U32 R216, RZ, RZ, UR4 ;  /* 0x00000004ffd87e24 */ /* 0x000fce000f8e00ff */
.L_x_11:
[----:B------:R-:W-:-:S13]  /*0f20*/  LOP3.LUT P0, RZ, R0, 0xff, RZ, 0xc0, !PT ;  /* 0x000000ff00ff7812 */ /* 0x000fda000780c0ff */
[----:B------:R-:W-:Y:S05]  /*0f30*/  @!P0 EXIT ;  /* 0x000000000000894d */ /* 0x000fea0003800000 */
[----:B------:R-:W-:Y:S01]  /*0f40*/  ULDC UR4, c[0x0][0x28c] ;  /* 0x0000a30000047ab9 */ /* 0x000fe20000000800 */
[----:B------:R-:W-:Y:S01]  /*0f50*/  UMOV UR38, URZ ;  /* 0x0000003f00267c82 */ /* 0x000fe20008000000 */
[----:B------:R-:W-:Y:S01]  /*0f60*/  UIADD3 UR4, UR4, 0x1f, URZ ;  /* 0x0000001f04047890 */ /* 0x000fe2000fffe03f */
[----:B------:R-:W-:-:S03]  /*0f70*/  UMOV UR39, URZ ;  /* 0x0000003f00277c82 */ /* 0x000fc60008000000 */
[----:B------:R-:W-:-:S04]  /*0f80*/  USHF.R.S32.HI UR5, URZ, 0x1f, UR4 ;  /* 0x0000001f3f057899 */ /* 0x000fc80008011404 */
[----:B------:R-:W-:-:S04]  /*0f90*/  ULEA.HI UR5, UR5, UR4, URZ, 0x5 ;  /* 0x0000000405057291 */ /* 0x000fc8000f8f283f */
[----:B------:R-:W-:-:S12]  /*0fa0*/  USHF.R.S32.HI UR40, URZ, 0x5, UR5 ;  /* 0x000000053f287899 */ /* 0x000fd80008011405 */
.L_x_414:
[----:B------:R-:W-:Y:S01]  /*0fb0*/  LOP3.LUT R0, R18, 0x80, RZ, 0xc0, !PT ;  /* 0x0000008012007812 */ /* 0x000fe200078ec0ff */
[----:B---3--:R-:W3:Y:S01]  /*0fc0*/  S2UR UR7, SR_CgaCtaId ;  /* 0x00000000000779c3 */ /* 0x008ee20000008800 */
[----:B------:R-:W-:Y:S02]  /*0fd0*/  UMOV UR6, 0x400 ;  /* 0x0000040000067882 */ /* 0x000fe40000000000 */
[----:B------:R-:W-:-:S06]  /*0fe0*/  SHF.R.U32.HI R0, RZ, 0x7, R0 ;  /* 0x00000007ff007819 */ /* 0x000fcc0000011600 */
[----:B----4-:R-:W4:Y:S01]  /*0ff0*/  SHFL.IDX PT, R0, R0, RZ, 0x1f ;  /* 0x00001fff00007589 */ /* 0x010f2200000e0000 */
[----:B---3--:R-:W-:Y:S01]  /*1000*/  ULEA UR42, UR7, UR6, 0x18 ;  /* 0x00000006072a7291 */ /* 0x008fe2000f8ec03f */
[----:B----4-:R-:W-:-:S13]  /*1010*/  R2UR UR4, R0 ;  /* 0x00000000000472ca */ /* 0x010fda00000e0000 */
[----:B------:R-:W-:-:S04]  /*1020*/  ULEA.HI UR5, UR4, UR4, URZ, 0x1 ;  /* 0x0000000404057291 */ /* 0x000fc8000f8f083f */
[----:B------:R-:W-:-:S04]  /*1030*/  ULOP3.LUT UR5, UR5, 0xffffe, URZ, 0xc0, !UPT ;  /* 0x000ffffe05057892 */ /* 0x000fc8000f8ec03f */
[----:B------:R-:W-:-:S03]  /*1040*/  UIADD3 UR5, UR4, -UR5, URZ ;  /* 0x8000000504057290 */ /* 0x000fc6000fffe03f */
[----:B------:R-:W-:Y:S01]  /*1050*/  ULDC UR4, c[0x0][0x28c] ;  /* 0x0000a30000047ab9 */ /* 0x000fe20000000800 */
[----:B------:R-:W-:Y:S01]  /*1060*/  ULEA UR5, UR5, UR42, 0xc ;  /* 0x0000002a05057291 */ /* 0x000fe2000f8e603f */
[----:B------:R-:W-:-:S03]  /*1070*/  ISETP.LT.AND P0, PT, RZ, UR4, PT ;  /* 0x00000004ff007c0c */ /* 0x000fc6000bf01270 */
[----:B------:R-:W-:-:S04]  /*1080*/  UIADD3 UR5, UR5, 0x180, URZ ;  /* 0x0000018005057890 */ /* 0x000fc8000fffe03f */
[----:B------:R-:W-:-:S04]  /*1090*/  USHF.R.U32.HI UR5, URZ, 0x4, UR5 ;  /* 0x000000043f057899 */ /* 0x000fc80008011605 */
[----:B------:R-:W-:Y:S02]  /*10a0*/  ULOP3.LUT UR41, UR5, 0x3fff, URZ, 0xc0, !UPT ;  /* 0x00003fff05297892 */ /* 0x000fe4000f8ec03f */
[----:B-12--5:R-:W-:Y:S10]  /*10b0*/  @P0 BRA `(.L_x_13) ;  /* 0x0000000000400947 */ /* 0x026ff40003800000 */
[----:B------:R-:W-:Y:S01]  /*10c0*/  MOV R0, 0x0 ;  /* 0x0000000000007802 */ /* 0x000fe20000000f00 */
[----:B------:R-:W-:Y:S01]  /*10d0*/  ULDC.64 UR4, c[0x4][0x68] ;  /* 0x01001a0000047ab9 */ /* 0x000fe20000000a00 */
[----:B------:R-:W-:Y:S01]  /*10e0*/  ULDC.64 UR6, c[0x4][0x8] ;  /* 0x0100020000067ab9 */ /* 0x000fe20000000a00 */
[----:B-12---:R-:W-:Y:S01]  /*10f0*/  MOV R4, UR4 ;  /* 0x0000000400047c02 */ /* 0x006fe20008000f00 */
[----:B------:R1:W2:Y:S01]  /*1100*/  LDC.64 R14, c[0x4][R0] ;  /* 0x01000000000e7b82 */ /* 0x0002a20000000a00 */
[----:B------:R-:W-:Y:S01]  /*1110*/  IMAD.U32 R5, RZ, RZ, UR5 ;  /* 0x00000005ff057e24 */ /* 0x000fe2000f8e00ff */
[----:B------:R-:W-:Y:S01]  /*1120*/  ULDC.64 UR4, c[0x4][0x70] ;  /* 0x01001c0000047ab9 */ /* 0x000fe20000000a00 */
[----:B------:R-:W-:Y:S01]  /*1130*/  IMAD.U32 R10, RZ, RZ, UR6 ;  /* 0x00000006ff0a7e24 */ /* 0x000fe2000f8e00ff */
[----:B------:R-:W-:Y:S01]  /*1140*/  MOV R11, UR7 ;  /* 0x00000007000b7c02 */ /* 0x000fe20008000f00 */
[----:B------:R-:W-:Y:S02]  /*1150*/  IMAD.U32 R6, RZ, RZ, UR4 ;  /* 0x00000004ff067e24 */ /* 0x000fe4000f8e00ff */
[----:B------:R-:W-:-:S02]  /*1160*/  IMAD.U32 R7, RZ, RZ, UR5 ;  /* 0x00000005ff077e24 */ /* 0x000fc4000f8e00ff */
[----:B------:R-:W-:Y:S02]  /*1170*/  IMAD.MOV.U32 R8, RZ, RZ, 0x1e1 ;  /* 0x000001e1ff087424 */ /* 0x000fe400078e00ff */
[----:B------:R-:W-:Y:S02]  /*1180*/  IMAD.MOV.U32 R12, RZ, RZ, 0x1 ;  /* 0x00000001ff0c7424 */ /* 0x000fe400078e00ff */
[----:B-1----:R-:W-:-:S07]  /*1190*/  IMAD.MOV.U32 R13, RZ, RZ, RZ ;  /* 0x000000ffff0d7224 */ /* 0x002fce00078e00ff */
[----:B------:R-:W-:-:S07]  /*11a0*/  LEPC R20, `(.L_x_13) ;  /* 0x000000001014794e */ /* 0x000fce0000000000 */
[----:B0-2--5:R-:W-:Y:S05]  /*11b0*/  CALL.ABS.NOINC R14 ;  /* 0x000000000e007343 */ /* 0x025fea0003c00000 */
.L_x_13:
[----:B------:R-:W-:-:S04]  /*11c0*/  LOP3.LUT R0, R19, 0x1, RZ, 0xfc, !PT ;  /* 0x0000000113007812 */ /* 0x000fc800078efcff */
[----:B------:R-:W-:-:S13]  /*11d0*/  ISETP.NE.AND P0, PT, R0, 0x3, PT ;  /* 0x000000030000780c */ /* 0x000fda0003f05270 */
[----:B------:R-:W-:Y:S05]  /*11e0*/  @!P0 BRA `(.L_x_14) ;  /* 0x0000000000048947 */ /* 0x000fea0003800000 */
[----:B------:R-:W-:Y:S01]  /*11f0*/  BPT.TRAP 0x1 ;  /* 0x000000040000795c */ /* 0x000fe20000300000 */
.L_x_14:
[----:B0-----:R-:W-:Y:S01]  /*1200*/  IMAD.U32 R3, RZ, RZ, UR39 ;  /* 0x00000027ff037e24 */ /* 0x001fe2000f8e00ff */
[----:B------:R-:W-:-:S04]  /*1210*/  MOV R0, UR38 ;  /* 0x0000002600007c02 */ /* 0x000fc80008000f00 */
[----:B------:R-:W-:Y:S02]  /*1220*/  LEA R3, R3, UR42, 0x3 ;  /* 0x0000002a03037c11 */ /* 0x000fe4000f8e18ff */
[----:B------:R-:W-:-:S04]  /*1230*/  SHF.L.U32 R0, R0, 0x1f, RZ ;  /* 0x0000001f00007819 */ /* 0x000fc800000006ff */
[----:B------:R0:W3:Y:S01]  /*1240*/  SYNCS.PHASECHK.TRANS64.TRYWAIT P1, [R3+URZ], R0 ;  /* 0x00000000030075a7 */ /* 0x0000e2000802017f */
[----:B------:R-:W-:Y:S05]  /*1250*/  @!P0 BRA `(.L_x_15) ;  /* 0x0000000000048947 */ /* 0x000fea0003800000 */
[----:B------:R-:W-:Y:S01]  /*1260*/  BPT.TRAP 0x1 ;  /* 0x000000040000795c */ /* 0x000fe20000300000 */
.L_x_15:
[----:B---3--:R-:W-:Y:S05]  /*1270*/  @P1 BRA `(.L_x_16) ;  /* 0x0000000000081947 */ /* 0x008fea0003800000 */
[----:B------:R-:W3:Y:S02]  /*1280*/  SYNCS.PHASECHK.TRANS64.TRYWAIT P1, [R3+URZ], R0 ;  /* 0x00000000030075a7 */ /* 0x000ee4000802017f */
[----:B---3--:R-:W-:Y:S05]  /*1290*/  @!P1 BRA `(.L_x_17) ;  /* 0x0000011400649947 */ /* 0x008fea0003800000 */
.L_x_16:
[----:B------:R-:W-:-:S04]  /*12a0*/  UISETP.LT.AND UP0, UPT, UR40, 0x1, UPT ;  /* 0x000000012800788c */ /* 0x000fc8000bf01270 */
[----:B------:R-:W-:-:S04]  /*12b0*/  USEL UR4, UR40, 0x1, UP0 ;  /* 0x0000000128047887 */ /* 0x000fc80008000000 */
[----:B------:R-:W-:-:S06]  /*12c0*/  UIADD3 UR4, UR40, -UR4, URZ ;  /* 0x8000000428047290 */ /* 0x000fcc000fffe03f */
[----:B0--3--:R-:W-:Y:S01]  /*12d0*/  IMAD.U32 R0, RZ, RZ, UR4 ;  /* 0x00000004ff007e24 */ /* 0x009fe2000f8e00ff */
[----:B------:R-:W-:Y:S05]  /*12e0*/  WARPSYNC.ALL ;  /* 0x0000000000007948 */ /* 0x000fea0003800000 */
[----:B------:R-:W-:Y:S01]  /*12f0*/  ISETP.GE.AND P1, PT, R0, 0x1, PT ;  /* 0x000000010000780c */ /* 0x000fe20003f26270 */
[----:B------:R-:W-:Y:S01]  /*1300*/  UIADD3 UR4, UR42, 0xe180, URZ ;  /* 0x0000e1802a047890 */ /* 0x000fe2000fffe03f */
[----:B------:R-:W-:Y:S01]  /*1310*/  WARPGROUP.ARRIVE ;  /* 0x00000000000079c5 */ /* 0x000fe20000000000 */
[----:B------:R-:W-:Y:S01]  /*1320*/  UMOV UR9, 0x80000020 ;  /* 0x8000002000097882 */ /* 0x000fe20000000000 */
[----:B------:R-:W-:Y:S01]  /*1330*/  UMOV UR11, 0x80000020 ;  /* 0x80000020000b7882 */ /* 0x000fe20000000000 */
[----:B------:R-:W-:-:S04]  /*1340*/  USHF.R.U32.HI UR4, URZ, 0x4, UR4 ;  /* 0x000000043f047899 */ /* 0x000fc80008011604 */
[----:B------:R-:W-:Y:S02]  /*1350*/  ULOP3.LUT UR5, UR4, 0x3fff, URZ, 0xc0, !UPT ;  /* 0x00003fff04057892 */ /* 0x000fe4000f8ec03f */
[----:B------:R-:W-:Y:S02]  /*1360*/  ULOP3.LUT UR4, UR41, 0x10000, URZ, 0xfc, !UPT ;  /* 0x0001000029047892 */ /* 0x000fe4000f8efc3f */
[----:B------:R-:W-:Y:S02]  /*1370*/  ULOP3.LUT UR5, UR5, 0x10000, URZ, 0xfc, !UPT ;  /* 0x0001000005057892 */ /* 0x000fe4000f8efc3f */
[----:B------:R-:W-:Y:S02]  /*1380*/  ULEA UR6, UR39, UR4, 0x9 ;  /* 0x0000000427067291 */ /* 0x000fe4000f8e483f */
[----:B------:R-:W-:-:S05]  /*1390*/  UIMAD UR7, UR39, 0x600, UR5 ;  /* 0x00000600270778a4 */ /* 0x000fca000f8e0205 */
[----:B------:R-:W-:Y:S02]  /*13a0*/  UMOV UR8, UR6 ;  /* 0x0000000600087c82 */ /* 0x000fe40008000000 */
[----:B------:R-:W-:Y:S02]  /*13b0*/  UMOV UR10, UR7 ;  /* 0x00000007000a7c82 */ /* 0x000fe40008000000 */
[----:B------:R-:W-:Y:S01]  /*13c0*/  HGMMA.64x192x16.F32.BF16 R120, gdesc[UR8], RZ, !UPT, gsb0 ;  /* 0x02e00000087879f0 */ /* 0x000fe2000c0018ff */
[----:B------:R-:W-:Y:S01]  /*13d0*/  UIADD3 UR10, UR7, 0x300, URZ ;  /* 0x00000300070a7890 */ /* 0x000fe2000fffe03f */
[----:B------:R-:W-:Y:S01]  /*13e0*/  UMOV UR11, 0x80000020 ;  /* 0x80000020000b7882 */ /* 0x000fe20000000000 */
[----:B------:R-:W-:Y:S02]  /*13f0*/  WARPGROUP.DEPBAR.LE gsb0, 0x0 ;  /* 0x00008000000079c5 */ /* 0x000fe40000010000 */
[----:B------:R-:W-:-:S15]  /*1400*/  WARPGROUP.ARRIVE ;  /* 0x00000000000079c5 */ /* 0x000fde0000000000 */
[----:B------:R-:W-:Y:S01]  /*1410*/  HGMMA.64x192x16.F32.BF16 R24, gdesc[UR8], RZ, !UPT, gsb0 ;  /* 0x02e00000081879f0 */ /* 0x000fe2000c0018ff */
[----:B------:R-:W-:Y:S02]  /*1420*/  UIADD3 UR8, UR6, 0x2, URZ ;  /* 0x0000000206087890 */ /* 0x000fe4000fffe03f */
[----:B------:R-:W-:Y:S01]  /*1430*/  UIADD3 UR10, UR7, 0x2, URZ ;  /* 0x00000002070a7890 */ /* 0x000fe2000fffe03f */
[----:B------:R-:W-:Y:S01]  /*1440*/  UMOV UR9, 0x80000020 ;  /* 0x8000002000097882 */ /* 0x000fe20000000000 */
[----:B------:R-:W-:Y:S01]  /*1450*/  UMOV UR11, 0x80000020 ;  /* 0x80000020000b7882 */ /* 0x000fe20000000000 */
[----:B------:R-:W-:Y:S02]  /*1460*/  WARPGROUP.DEPBAR.LE gsb0, 0x0 ;  /* 0x00008000000079c5 */ /* 0x000fe40000010000 */
[----:B------:R-:W-:-:S12]  /*1470*/  WARPGROUP.ARRIVE ;  /* 0x00000000000079c5 */ /* 0x000fd80000000000 */
[----:B------:R-:W-:Y:S01]  /*1480*/  HGMMA.64x192x16.F32.BF16 R120, gdesc[UR8], R120, gsb0 ;  /* 0x02e00000087879f0 */ /* 0x000fe20008001878 */
[----:B------:R-:W-:Y:S01]  /*1490*/  UIADD3 UR10, UR7, 0x302, URZ ;  /* 0x00000302070a7890 */ /* 0x000fe2000fffe03f */
[----:B------:R-:W-:Y:S01]  /*14a0*/  UMOV UR11, 0x80000020 ;  /* 0x80000020000b7882 */ /* 0x000fe20000000000 */
[----:B------:R-:W-:Y:S02]  /*14b0*/  WARPGROUP.DEPBAR.LE gsb0, 0x0 ;  /* 0x00008000000079c5 */ /* 0x000fe40000010000 */
[----:B------:R-:W-:-:S15]  /*14c0*/  WARPGROUP.ARRIVE ;  /* 0x00000000000079c5 */ /* 0x000fde0000000000 */
[----:B------:R-:W-:Y:S03]  /*14d0*/  HGMMA.64x192x16.F32.BF16 R24, gdesc[UR8], R24, gsb0 ;  /* 0x02e00000081879f0 */ /* 0x000fe60008001818 */
[----:B------:R-:W-:Y:S02]  /*14e0*/  WARPGROUP.DEPBAR.LE gsb0, 0x0 ;  /* 0x00008000000079c5 */ /* 0x000fe40000010000 */
[----:B------:R-:W-:Y:S05]  /*14f0*/  @!P1 BRA `(.L_x_18) ;  /* 0x0000000400089947 */ /* 0x000fea0003800000 */
[----:B------:R-:W-:-:S04]  /*1500*/  UIADD3 UR6, UR39, 0x1, URZ ;  /* 0x0000000127067890 */ /* 0x000fc8000fffe03f */
[----:B------:R-:W-:-:S04]  /*1510*/  UISETP.NE.AND UP0, UPT, UR6, 0x7, UPT ;  /* 0x000000070600788c */ /* 0x000fc8000bf05270 */
[----:B------:R-:W-:Y:S02]  /*1520*/  USEL UR7, URZ, 0x1, UP0 ;  /* 0x000000013f077887 */ /* 0x000fe40008000000 */
[----:B------:R-:W-:Y:S02]  /*1530*/  USEL UR6, UR6, URZ, UP0 ;  /* 0x0000003f06067287 */ /* 0x000fe40008000000 */
[----:B------:R-:W-:-:S06]  /*1540*/  ULOP3.LUT UR7, UR38, UR7, URZ, 0x3c, !UPT ;  /* 0x0000000726077292 */ /* 0x000fcc000f8e3c3f */
[----:B-12---:R-:W-:Y:S01]  /*1550*/  IMAD.U32 R5, RZ, RZ, UR7 ;  /* 0x00000007ff057e24 */ /* 0x006fe2000f8e00ff */
[----:B------:R-:W-:-:S06]  /*1560*/  UMOV UR7, UR39 ;  /* 0x0000002700077c82 */ /* 0x000fcc0008000000 */
.L_x_25:
[----:B01----:R-:W-:Y:S05]  /*1570*/  @!P0 BRA `(.L_x_19) ;  /* 0x0000000000048947 */ /* 0x003fea0003800000 */
[----:B------:R-:W-:Y:S01]  /*1580*/  BPT.TRAP 0x1 ;  /* 0x000000040000795c */ /* 0x000fe20000300000 */
.L_x_19:
[----:B------:R-:W0:Y:S01]  /*1590*/  S2UR UR9, SR_CgaCtaId ;  /* 0x00000000000979c3 */ /* 0x000e220000008800 */
[----:B------:R-:W-:Y:S01]  /*15a0*/  UMOV UR8, 0x400 ;  /* 0x0000040000087882 */ /* 0x000fe20000000000 */
[----:B------:R-:W-:Y:S01]  /*15b0*/  SHF.L.U32 R3, R5, 0x1f, RZ ;  /* 0x0000001f05037819 */ /* 0x000fe200000006ff */
[----:B0-----:R-:W-:-:S04]  /*15c0*/  ULEA UR14, UR9, UR8, 0x18 ;  /* 0x00000008090e7291 */ /* 0x001fc8000f8ec03f */
[----:B------:R-:W-:-:S09]  /*15d0*/  ULEA UR8, UR6, UR14, 0x3 ;  /* 0x0000000e06087291 */ /* 0x000fd2000f8e183f */
[----:B------:R0:W1:Y:S01]  /*15e0*/  SYNCS.PHASECHK.TRANS64.TRYWAIT P1, [UR8], R3 ;  /* 0x00000003ff0075a7 */ /* 0x0000620008020148 */
[----:B------:R-:W-:Y:S05]  /*15f0*/  @!P0 BRA `(.L_x_20) ;  /* 0x0000000000048947 */ /* 0x000fea0003800000 */
[----:B------:R-:W-:Y:S01]  /*1600*/  BPT.TRAP 0x1 ;  /* 0x000000040000795c */ /* 0x000fe20000300000 */
.L_x_20:
[----:B-1----:R-:W-:Y:S05]  /*1610*/  @P1 BRA `(.L_x_21) ;  /* 0x0000000000081947 */ /* 0x002fea0003800000 */
[----:B------:R-:W1:Y:S02]  /*1620*/  SYNCS.PHASECHK.TRANS64.TRYWAIT P1, [UR8], R3 ;  /* 0x00000003ff0075a7 */ /* 0x000e640008020148 */
[----:B-1----:R-:W-:Y:S05]  /*1630*/  @!P1 BRA `(.L_x_22) ;  /* 0x0000011000909947 */ /* 0x002fea0003800000 */
.L_x_21:
[----:B------:R-:W-:Y:S01]  /*1640*/  ULEA UR12, UR6, UR4, 0x9 ;  /* 0x00000004060c7291 */ /* 0x000fe2000f8e483f */
[----:B------:R-:W-:Y:S01]  /*1650*/  WARPGROUP.ARRIVE ;  /* 0x00000000000079c5 */ /* 0x000fe20000000000 */
[----:B------:R-:W-:Y:S01]  /*1660*/  UIMAD UR13, UR6, 0x600, UR5 ;  /* 0x00000600060d78a4 */ /* 0x000fe2000f8e0205 */
[----:B------:R-:W-:Y:S01]  /*1670*/  UMOV UR9, 0x80000020 ;  /* 0x8000002000097882 */ /* 0x000fe20000000000 */
[----:B------:R-:W-:-:S03]  /*1680*/  UMOV UR11, 0x80000020 ;  /* 0x80000020000b7882 */ /* 0x000fc60000000000 */
[----:B------:R-:W-:Y:S02]  /*1690*/  UMOV UR8, UR12 ;  /* 0x0000000c00087c82 */ /* 0x000fe40008000000 */
[----:B------:R-:W-:Y:S02]  /*16a0*/  UMOV UR10, UR13 ;  /* 0x0000000d000a7c82 */ /* 0x000fe40008000000 */
[----:B------:R-:W-:Y:S01]  /*16b0*/  HGMMA.64x192x16.F32.BF16 R120, gdesc[UR8], R120, gsb0 ;  /* 0x02e00000087879f0 */ /* 0x000fe20008001878 */
[----:B------:R-:W-:Y:S01]  /*16c0*/  UIADD3 UR10, UR13, 0x300, URZ ;  /* 0x000003000d0a7890 */ /* 0x000fe2000fffe03f */
[----:B------:R-:W-:Y:S01]  /*16d0*/  UMOV UR11, 0x80000020 ;  /* 0x80000020000b7882 */ /* 0x000fe20000000000 */
[----:B------:R-:W-:Y:S02]  /*16e0*/  WARPGROUP.DEPBAR.LE gsb0, 0x0 ;  /* 0x00008000000079c5 */ /* 0x000fe40000010000 */
[----:B------:R-:W-:-:S15]  /*16f0*/  WARPGROUP.ARRIVE ;  /* 0x00000000000079c5 */ /* 0x000fde0000000000 */
[----:B------:R-:W-:Y:S01]  /*1700*/  HGMMA.64x192x16.F32.BF16 R24, gdesc[UR8], R24, gsb0 ;  /* 0x02e00000081879f0 */ /* 0x000fe20008001818 */
        /* <DEDUP_REMOVED lines=14> */
[----:B------:R-:W-:Y:S01]  /*17f0*/  BPT.TRAP 0x1 ;  /* 0x000000040000795c */ /* 0x000fe20000300000 */
.L_x_23:
[----:B------:R-:W-:Y:S01]  /*1800*/  ULEA UR8, UR7, UR14, 0x3 ;  /* 0x0000000e07087291 */ /* 0x000fe2000f8e183f */
[----:B------:R-:W-:-:S03]  /*1810*/  ISETP.GT.U32.AND P1, PT, R19, 0x1, PT ;  /* 0x000000011300780c */ /* 0x000fc60003f24070 */
[----:B------:R-:W-:-:S04]  /*1820*/  UIADD3 UR8, UR8, 0x38, URZ ;  /* 0x0000003808087890 */ /* 0x000fc8000fffe03f */
[----:B------:R-:W-:-:S09]  /*1830*/  UPRMT UR8, URZ, 0x654, UR8 ;  /* 0x000006543f087896 */ /* 0x000fd20008000008 */
[----:B------:R-:W-:Y:S01]  /*1840*/  SYNCS.ARRIVE.TRANS64.RED.A1T0 RZ, [UR8], RZ ;  /* 0x000000ffffff79a7 */ /* 0x000fe20008100408 */
[----:B------:R-:W-:Y:S05]  /*1850*/  @P1 BRA `(.L_x_24) ;  /* 0x0000000000041947 */ /* 0x000fea0003800000 */
[----:B------:R-:W-:Y:S01]  /*1860*/  BPT.TRAP 0x1 ;  /* 0x000000040000795c */ /* 0x000fe20000300000 */
.L_x_24:
[----:B------:R-:W-:Y:S01]  /*1870*/  UIADD3 UR6, UR6, 0x1, URZ ;  /* 0x0000000106067890 */ /* 0x000fe2000fffe03f */
[C---:B------:R-:W-:Y:S01]  /*1880*/  ISETP.GT.AND P1, PT, R0.reuse, 0x1, PT ;  /* 0x000000010000780c */ /* 0x040fe20003f24270 */
[----:B------:R-:W-:Y:S01]  /*1890*/  UIADD3 UR7, UR7, 0x1, URZ ;  /* 0x0000000107077890 */ /* 0x000fe2000fffe03f */
[----:B------:R-:W-:Y:S01]  /*18a0*/  VIADD R0, R0, 0xffffffff ;  /* 0xffffffff00007836 */ /* 0x000fe20000000000 */
[----:B------:R-:W-:Y:S02]  /*18b0*/  UISETP.NE.AND UP0, UPT, UR6, 0x7, UPT ;  /* 0x000000070600788c */ /* 0x000fe4000bf05270 */
[----:B------:R-:W-:Y:S02]  /*18c0*/  UISETP.NE.AND UP1, UPT, UR7, 0x7, UPT ;  /* 0x000000070700788c */ /* 0x000fe4000bf25270 */
[----:B------:R-:W-:Y:S02]  /*18d0*/  USEL UR8, URZ, 0x1, UP0 ;  /* 0x000000013f087887 */ /* 0x000fe40008000000 */
[----:B------:R-:W-:-:S02]  /*18e0*/  USEL UR6, UR6, URZ, UP0 ;  /* 0x0000003f06067287 */ /* 0x000fc40008000000 */
[----:B------:R-:W-:Y:S02]  /*18f0*/  USEL UR7, UR7, URZ, UP1 ;  /* 0x0000003f07077287 */ /* 0x000fe40008800000 */
[----:B------:R-:W-:Y:S01]  /*1900*/  LOP3.LUT R5, R5, UR8, RZ, 0x3c, !PT ;  /* 0x0000000805057c12 */ /* 0x000fe2000f8e3cff */
[----:B------:R-:W-:Y:S09]  /*1910*/  @P1 BRA `(.L_x_25) ;  /* 0xfffffffc00141947 */ /* 0x000ff2000383ffff */
.L_x_18:
[----:B------:R-:W3:Y:S02]  /*1920*/  LDC R0, c[0x0][0x28c] ;  /* 0x0000a300ff007b82 */ /* 0x000ee40000000800 */
[----:B---3--:R-:W-:-:S13]  /*1930*/  ISETP.GE.AND P1, PT, R0, 0x1, PT ;  /* 0x000000010000780c */ /* 0x008fda0003f26270 */
[----:B------:R-:W-:Y:S05]  /*1940*/  @!P1 BRA `(.L_x_26) ;  /* 0x0000000000509947 */ /* 0x000fea0003800000 */
[----:B------:R-:W-:Y:S05]  /*1950*/  @!P0 BRA `(.L_x_27) ;  /* 0x0000000000048947 */ /* 0x000fea0003800000 */
[----:B------:R-:W-:Y:S01]  /*1960*/  BPT.TRAP 0x1 ;  /* 0x000000040000795c */ /* 0x000fe20000300000 */
.L_x_27:
[----:B------:R-:W-:Y:S01]  /*1970*/  UISETP.LT.AND UP0, UPT, UR40, 0x1, UPT ;  /* 0x000000012800788c */ /* 0x000fe2000bf01270 */
[----:B------:R-:W3:Y:S01]  /*1980*/  S2UR UR7, SR_CgaCtaId ;  /* 0x00000000000779c3 */ /* 0x000ee20000008800 */
[----:B------:R-:W-:Y:S02]  /*1990*/  ISETP.GT.U32.AND P0, PT, R19, 0x1, PT ;  /* 0x000000011300780c */ /* 0x000fe40003f04070 */
[----:B------:R-:W-:-:S04]  /*19a0*/  USEL UR6, UR40, 0x1, UP0 ;  /* 0x0000000128067887 */ /* 0x000fc80008000000 */
[----:B------:R-:W-:-:S04]  /*19b0*/  UIADD3 UR6, UR39, UR40, -UR6 ;  /* 0x0000002827067290 */ /* 0x000fc8000fffe806 */
[----:B------:R-:W-:-:S04]  /*19c0*/  UIMAD.WIDE.U32 UR4, UR6, 0x24924925, URZ ;  /* 0x24924925060478a5 */ /* 0x000fc8000f8e003f */
[----:B------:R-:W-:-:S04]  /*19d0*/  UIADD3 UR4, UR6, -UR5, URZ ;  /* 0x8000000506047290 */ /* 0x000fc8000fffe03f */
[----:B------:R-:W-:-:S03]  /*19e0*/  ULEA.HI UR4, UR4, UR5, URZ, 0x1f ;  /* 0x0000000504047291 */ /* 0x000fc6000f8ff83f */
[----:B------:R-:W-:Y:S01]  /*19f0*/  UMOV UR5, 0x400 ;  /* 0x0000040000057882 */ /* 0x000fe20000000000 */
[----:B------:R-:W-:Y:S02]  /*1a00*/  USHF.R.U32.HI UR4, URZ, 0x2, UR4 ;  /* 0x000000023f047899 */ /* 0x000fe40008011604 */
[----:B---3--:R-:W-:Y:S02]  /*1a10*/  ULEA UR5, UR7, UR5, 0x18 ;  /* 0x0000000507057291 */ /* 0x008fe4000f8ec03f */
[----:B------:R-:W-:-:S04]  /*1a20*/  UIMAD UR4, UR4, -0x7, UR6 ;  /* 0xfffffff9040478a4 */ /* 0x000fc8000f8e0206 */
[----:B------:R-:W-:-:S04]  /*1a30*/  ULEA UR4, UR4, UR5, 0x3 ;  /* 0x0000000504047291 */ /* 0x000fc8000f8e183f */
[----:B------:R-:W-:-:S04]  /*1a40*/  UIADD3 UR4, UR4, 0x38, URZ ;  /* 0x0000003804047890 */ /* 0x000fc8000fffe03f */
[----:B------:R-:W-:-:S09]  /*1a50*/  UPRMT UR4, URZ, 0x654, UR4 ;  /* 0x000006543f047896 */ /* 0x000fd20008000004 */
[----:B------:R-:W-:Y:S01]  /*1a60*/  SYNCS.ARRIVE.TRANS64.RED.A1T0 RZ, [UR4], RZ ;  /* 0x000000ffffff79a7 */ /* 0x000fe20008100404 */
[----:B------:R-:W-:Y:S05]  /*1a70*/  @P0 BRA `(.L_x_26) ;  /* 0x0000000000040947 */ /* 0x000fea0003800000 */
[----:B------:R-:W-:Y:S01]  /*1a80*/  BPT.TRAP 0x1 ;  /* 0x000000040000795c */ /* 0x000fe20000300000 */
.L_x_26:
[----:B------:R-:W3:Y:S01]  /*1a90*/  LDL.LU R14, [R1] ;  /* 0x00000000010e7983 */ /* 0x000ee20000300800 */
[----:B------:R-:W-:Y:S01]  /*1aa0*/  IMAD R9, R22, 0x180, RZ ;  /* 0x0000018016097824 */ /* 0x000fe200078e02ff */
[----:B------:R-:W4:Y:S01]  /*1ab0*/  LDC R12, c[0x0][0x288] ;  /* 0x0000a200ff0c7b82 */ /* 0x000f220000000800 */
[C---:B------:R-:W-:Y:S01]  /*1ac0*/  IMAD.SHL.U32 R6, R18.reuse, 0x2, RZ ;  /* 0x0000000212067824 */ /* 0x040fe200078e00ff */
[----:B------:R-:W-:Y:S01]  /*1ad0*/  SHF.R.S32.HI R11, RZ, 0x1f, R23 ;  /* 0x0000001fff0b7819 */ /* 0x000fe20000011417 */
[----:B------:R-:W-:Y:S01]  /*1ae0*/  ULDC.64 UR4, c[0x0][0x5d0] ;  /* 0x0001740000047ab9 */ /* 0x000fe20000000a00 */
[----:B------:R-:W-:Y:S01]  /*1af0*/  SHF.R.U32.HI R0, RZ, 0x2, R18 ;  /* 0x00000002ff007819 */ /* 0x000fe20000011612 */
[----:B------:R-:W-:Y:S01]  /*1b00*/  UIADD3 UR39, UR40, UR39, URZ ;  /* 0x0000002728277290 */ /* 0x000fe2000fffe03f */
[----:B------:R-:W-:Y:S01]  /*1b10*/  LOP3.LUT R6, R9, 0x6, R6, 0xf8, !PT ;  /* 0x0000000609067812 */ /* 0x000fe200078ef806 */
[----:B------:R-:W-:Y:S01]  /*1b20*/  IMAD R10, R11, UR4, RZ ;  /* 0x000000040b0a7c24 */ /* 0x000fe2000f8e02ff */
[----:B------:R-:W-:Y:S01]  /*1b30*/  SHF.R.U32.HI R13, RZ, 0x7, R18 ;  /* 0x00000007ff0d7819 */ /* 0x000fe20000011612 */
[----:B------:R-:W-:Y:S01]  /*1b40*/  UISETP.GT.U32.AND UP0, UPT, UR39, 0x6, UPT ;  /* 0x000000062700788c */ /* 0x000fe2000bf04070 */
[----:B-12---:R-:W-:Y:S01]  /*1b50*/  LOP3.LUT R4, R18, 0x60, RZ, 0xc0, !PT ;  /* 0x0000006012047812 */ /* 0x006fe200078ec0ff */
[----:B------:R-:W-:Y:S01]  /*1b60*/  IMAD R5, R23, UR5, R10 ;  /* 0x0000000517057c24 */ /* 0x000fe2000f8e020a */
[--C-:B------:R-:W-:Y:S01]  /*1b70*/  SHF.R.S32.HI R7, RZ, 0x1f, R6.reuse ;  /* 0x0000001fff077819 */ /* 0x100fe20000011406 */
[----:B------:R-:W-:Y:S01]  /*1b80*/  ULDC UR7, c[0x0][0x284] ;  /* 0x0000a10000077ab9 */ /* 0x000fe20000000800 */
[----:B0-----:R-:W-:Y:S01]  /*1b90*/  LOP3.LUT R3, R0, 0x7, RZ, 0xc0, !PT ;  /* 0x0000000700037812 */ /* 0x001fe200078ec0ff */
[----:B------:R-:W-:Y:S01]  /*1ba0*/  UISETP.LT.U32.AND UP0, UPT, UR40, 0x7, UP0 ;  /* 0x000000072800788c */ /* 0x000fe20008701070 */
[----:B------:R-:W-:Y:S01]  /*1bb0*/  LOP3.LUT R0, R13, 0x1, RZ, 0xc0, !PT ;  /* 0x000000010d007812 */ /* 0x000fe200078ec0ff */
[----:B------:R-:W-:Y:S01]  /*1bc0*/  IMAD.WIDE.U32 R20, R23, UR4, R6 ;  /* 0x0000000417147c25 */ /* 0x000fe2000f8e0006 */
[----:B------:R-:W-:Y:S01]  /*1bd0*/  SHF.R.U32.HI R8, RZ, 0x1, R4 ;  /* 0x00000001ff087819 */ /* 0x000fe20000011604 */
[----:B------:R-:W-:-:S02]  /*1be0*/  UIMAD.WIDE.U32 UR4, UR39, 0x24924925, URZ ;  /* 0x24924925270478a5 */ /* 0x000fc4000f8e003f */
[----:B------:R-:W-:Y:S01]  /*1bf0*/  IMAD.SHL.U32 R4, R0, 0x40, RZ ;  /* 0x0000004000047824 */ /* 0x000fe200078e00ff */
[--C-:B------:R-:W-:Y:S01]  /*1c00*/  IADD3 R13, RZ, -R8, -R3.reuse ;  /* 0x80000008ff0d7210 */ /* 0x100fe20007ffe803 */
[----:B------:R-:W-:Y:S01]  /*1c10*/  UIADD3 UR4, UR39, -UR5, URZ ;  /* 0x8000000527047290 */ /* 0x000fe2000fffe03f */
[----:B------:R-:W-:Y:S01]  /*1c20*/  IADD3 R21, R21, R5, RZ ;  /* 0x0000000515157210 */ /* 0x000fe20007ffe0ff */
[----:B------:R-:W-:Y:S01]  /*1c30*/  UISETP.GE.U32.AND UP1, UPT, UR40, 0x7, UPT ;  /* 0x000000072800788c */ /* 0x000fe2000bf26070 */
[----:B------:R-:W-:Y:S01]  /*1c40*/  LOP3.LUT R5, R4, 0x40, R3, 0xe2, !PT ;  /* 0x0000004004057812 */ /* 0x000fe200078ee203 */
[----:B------:R-:W-:Y:S01]  /*1c50*/  IMAD R3, R0, -0x40, R13 ;  /* 0xffffffc000037824 */ /* 0x000fe200078e020d */
[----:B------:R-:W-:Y:S01]  /*1c60*/  LOP3.LUT R0, R18, 0x3, RZ, 0xc0, !PT ;  /* 0x0000000312007812 */ /* 0x000fe200078ec0ff */
[----:B------:R-:W-:Y:S01]  /*1c70*/  USEL UR6, URZ, 0x1, !UP0 ;  /* 0x000000013f067887 */ /* 0x000fe2000c000000 */
[----:B----4-:R-:W-:Y:S01]  /*1c80*/  ISETP.GE.AND P0, PT, R9, R12, PT ;  /* 0x0000000c0900720c */ /* 0x010fe20003f06270 */
[----:B------:R-:W-:-:S02]  /*1c90*/  ULEA.HI UR4, UR4, UR5, URZ, 0x1f ;  /* 0x0000000504047291 */ /* 0x000fc4000f8ff83f */
[----:B------:R-:W-:Y:S01]  /*1ca0*/  IMAD R0, R0, -0x2, R12 ;  /* 0xfffffffe00007824 */ /* 0x000fe200078e020c */
[----:B------:R-:W-:Y:S02]  /*1cb0*/  ULOP3.LUT UR38, UR38, UR6, URZ, 0x3c, !UPT ;  /* 0x0000000626267292 */ /* 0x000fe4000f8e3c3f */
[----:B------:R-:W-:Y:S01]  /*1cc0*/  USHF.R.U32.HI UR4, URZ, 0x2, UR4 ;  /* 0x000000023f047899 */ /* 0x000fe20008011604 */
[----:B------:R-:W-:-:S03]  /*1cd0*/  IMAD.IADD R4, R0, 0x1, -R9 ;  /* 0x0000000100047824 */ /* 0x000fc600078e0a09 */
[----:B------:R-:W-:Y:S02]  /*1ce0*/  @UP1 ULOP3.LUT UR38, UR38, 0x1, UR4, 0x78, !UPT ;  /* 0x0000000126261892 */ /* 0x000fe4000f8e7804 */
[----:B------:R-:W-:Y:S01]  /*1cf0*/  UIMAD UR39, UR4, -0x7, UR39 ;  /* 0xfffffff9042778a4 */ /* 0x000fe2000f8e0227 */
[C---:B---3--:R-:W-:Y:S02]  /*1d00*/  IMAD.SHL.U32 R0, R14.reuse, 0x80, RZ ;  /* 0x000000800e007824 */ /* 0x048fe400078e00ff */
[----:B------:R-:W-:-:S03]  /*1d10*/  IMAD.WIDE R218, R14, 0x80, RZ ;  /* 0x000000800eda7825 */ /* 0x000fc600078e02ff */
[C---:B------:R-:W-:Y:S02]  /*1d20*/  ISETP.GE.OR P0, PT, R0.reuse, UR7, P0 ;  /* 0x0000000700007c0c */ /* 0x040fe40008706670 */
[----:B------:R-:W-:Y:S01]  /*1d30*/  IADD3 R3, -R0, UR7, R3 ;  /* 0x0000000700037c10 */ /* 0x000fe2000fffe103 */
[----:B------:R-:W-:Y:S01]  /*1d40*/  IMAD.MOV.U32 R0, RZ, RZ, -0x1 ;  /* 0xffffffffff007424 */ /* 0x000fe200078e00ff */
[----:B------:R-:W-:-:S09]  /*1d50*/  LOP3.LUT R5, R218, R5, R8, 0xfe, !PT ;  /* 0x00000005da057212 */ /* 0x000fd200078efe08 */
[----:B------:R-:W-:Y:S05]  /*1d60*/  @P0 BRA `(.L_x_28) ;  /* 0x000000ec00040947 */ /* 0x000fea0003800000 */
[----:B------:R-:W0:Y:S01]  /*1d70*/  LDC.64 R8, c[0x0][0x5c8] ;  /* 0x00017200ff087b82 */ /* 0x000e220000000a00 */
[----:B-----5:R-:W-:Y:S01]  /*1d80*/  FSETP.NEU.AND P2, PT, R216, RZ, PT ;  /* 0x000000ffd800720b */ /* 0x020fe20003f4d000 */
[----:B------:R-:W-:Y:S01]  /*1d90*/  BSSY B0, `(.L_x_28) ;  /* 0x0000ebe000007945 */ /* 0x000fe20003800000 */
[----:B------:R-:W-:-:S04]  /*1da0*/  ISETP.GT.AND P1, PT, R4, RZ, PT ;  /* 0x000000ff0400720c */ /* 0x000fc80003f24270 */
[----:B------:R-:W-:Y:S01]  /*1db0*/  ISETP.GT.AND P0, PT, R3, RZ, P1 ;  /* 0x000000ff0300720c */ /* 0x000fe20000f04270 */
[-C--:B0-----:R-:W-:Y:S02]  /*1dc0*/  IMAD R10, R219, R8.reuse, RZ ;  /* 0x00000008db0a7224 */ /* 0x081fe400078e02ff */
[----:B------:R-:W-:-:S04]  /*1dd0*/  IMAD.WIDE.U32 R20, R5, R8, R20 ;  /* 0x0000000805147225 */ /* 0x000fc800078e0014 */
[----:B------:R-:W-:-:S05]  /*1de0*/  IMAD R13, R5, R9, R10 ;  /* 0x00000009050d7224 */ /* 0x000fca00078e020a */
[----:B------:R-:W-:Y:S01]  /*1df0*/  IADD3 R221, R21, R13, RZ ;  /* 0x0000000d15dd7210 */ /* 0x000fe20007ffe0ff */
[----:B------:R-:W-:Y:S06]  /*1e00*/  @!P2 BRA `(.L_x_29) ;  /* 0x0000009c0068a947 */ /* 0x000fec0003800000 */
[----:B------:R-:W0:Y:S01]  /*1e10*/  LDC.64 R14, c[0x0][0x5b8] ;  /* 0x00016e00ff0e7b82 */ /* 0x000e220000000a00 */
[----:B------:R-:W-:Y:S02]  /*1e20*/  ULDC.64 UR4, c[0x0][0x5c0] ;  /* 0x0001700000047ab9 */ /* 0x000fe40000000a00 */
[----:B------:R-:W-:-:S04]  /*1e30*/  LEA R222, P2, R20, UR4, 0x1 ;  /* 0x0000000414de7c11 */ /* 0x000fc8000f8408ff */
[----:B------:R-:W-:Y:S01]  /*1e40*/  LEA.HI.X R223, R20, UR5, R221, 0x1, P2 ;  /* 0x0000000514df7c11 */ /* 0x000fe200090f0cdd */
[----:B------:R-:W1:Y:S01]  /*1e50*/  LDC.64 R12, c[0x0][0x5b0] ;  /* 0x00016c00ff0c7b82 */ /* 0x000e620000000a00 */
[----:B0-----:R-:W-:-:S04]  /*1e60*/  IMAD R10, R11, R14, RZ ;  /* 0x0000000e0b0a7224 */ /* 0x001fc800078e02ff */
[----:B------:R-:W-:-:S03]  /*1e70*/  IMAD R15, R23, R15, R10 ;  /* 0x0000000f170f7224 */ /* 0x000fc600078e020a */
[----:B------:R-:W0:Y:S01]  /*1e80*/  LDC.64 R10, c[0x0][0x5a8] ;  /* 0x00016a00ff0a7b82 */ /* 0x000e220000000a00 */
[----:B-1----:R-:W-:Y:S02]  /*1e90*/  IMAD R22, R219, R12, RZ ;  /* 0x0000000cdb167224 */ /* 0x002fe400078e02ff */
[----:B------:R-:W-:-:S04]  /*1ea0*/  IMAD.WIDE.U32 R218, R23, R14, R6 ;  /* 0x0000000e17da7225 */ /* 0x000fc800078e0006 */
[----:B------:R-:W-:Y:S02]  /*1eb0*/  IMAD.IADD R225, R219, 0x1, R15 ;  /* 0x00000001dbe17824 */ /* 0x000fe400078e020f */
[----:B------:R-:W-:Y:S02]  /*1ec0*/  IMAD.MOV.U32 R224, RZ, RZ, R218 ;  /* 0x000000ffffe07224 */ /* 0x000fe400078e00da */
[C---:B------:R-:W-:Y:S02]  /*1ed0*/  IMAD R22, R5.reuse, R13, R22 ;  /* 0x0000000d05167224 */ /* 0x040fe400078e0216 */
[----:B------:R-:W-:-:S04]  /*1ee0*/  IMAD.WIDE.U32 R220, R5, R12, R224 ;  /* 0x0000000c05dc7225 */ /* 0x000fc800078e00e0 */
[----:B------:R-:W-:Y:S01]  /*1ef0*/  IMAD.IADD R21, R221, 0x1, R22 ;  /* 0x00000001dd157824 */ /* 0x000fe200078e0216 */
[----:B0-----:R-:W-:-:S04]  /*1f00*/  LEA R20, P2, R220, R10, 0x1 ;  /* 0x0000000adc147211 */ /* 0x001fc800078408ff */
[----:B------:R-:W-:-:S05]  /*1f10*/  LEA.HI.X R21, R220, R11, R21, 0x1, P2 ;  /* 0x0000000bdc157211 */ /* 0x000fca00010f0c15 */
[----:B------:R-:W2:Y:S01]  /*1f20*/  @P0 LDG.E.LTC128B.U16 R226, desc[UR36][R20.64] ;  /* 0x0000002414e20981 */ /* 0x000ea2000c1e1520 */
[----:B------:R-:W-:Y:S01]  /*1f30*/  BSSY B1, `(.L_x_30) ;  /* 0x0000010000017945 */ /* 0x000fe20003800000 */
[----:B--2---:R-:W-:-:S04]  /*1f40*/  IMAD.U32 R221, R226, 0x10000, RZ ;  /* 0x00010000e2dd7824 */ /* 0x004fc800078e00ff */
[----:B------:R-:W-:-:S04]  /*1f50*/  FMUL R221, R221, R216 ;  /* 0x000000d8dddd7220 */ /* 0x000fc80000400000 */
[----:B------:R-:W-:-:S05]  /*1f60*/  FFMA R221, R120, R217, R221 ;  /* 0x000000d978dd7223 */ /* 0x000fca00000000dd */
[----:B------:R-:W-:-:S05]  /*1f70*/  F2FP.BF16.F32.PACK_AB R221, RZ, R221 ;  /* 0x000000ddffdd723e */ /* 0x000fca00000010ff */
[----:B------:R0:W-:Y:S02]  /*1f80*/  @P0 STG.E.U16 desc[UR36][R222.64], R221 ;  /* 0x000000ddde000986 */ /* 0x0001e4000c101524 */
[----:B0-----:R-:W-:-:S05]  /*1f90*/  IMAD.WIDE.U32 R220, R5, R12, R6 ;  /* 0x0000000c05dc7225 */ /* 0x001fca00078e0006 */
[----:B------:R-:W-:-:S03]  /*1fa0*/  IADD3 R221, R22, R221, RZ ;  /* 0x000000dd16dd7210 */ /* 0x000fc60007ffe0ff */
[----:B------:R-:W-:-:S04]  /*1fb0*/  IMAD.WIDE.U32 R220, R23, R14, R220 ;  /* 0x0000000e17dc7225 */ /* 0x000fc800078e00dc */
[----:B------:R-:W-:Y:S01]  /*1fc0*/  IMAD.IADD R21, R15, 0x1, R221 ;  /* 0x000000010f157824 */ /* 0x000fe200078e02dd */
[----:B------:R-:W-:-:S04]  /*1fd0*/  LEA R20, P0, R220, R10, 0x1 ;  /* 0x0000000adc147211 */ /* 0x000fc800078008ff */
[----:B------:R-:W-:Y:S02]  /*1fe0*/  LEA.HI.X R21, R220, R11, R21, 0x1, P0 ;  /* 0x0000000bdc157211 */ /* 0x000fe400000f0c15 */
[----:B------:R-:W-:-:S04]  /*1ff0*/  ISETP.GT.AND P0, PT, R4, 0x1, PT ;  /* 0x000000010400780c */ /* 0x000fc80003f04270 */
[----:B------:R-:W-:-:S13]  /*2000*/  ISETP.GT.AND P2, PT, R3, RZ, P0 ;  /* 0x000000ff0300720c */ /* 0x000fda0000744270 */
[----:B------:R-:W-:Y:S05]  /*2010*/  @!P2 BRA `(.L_x_31) ;  /* 0x000000000004a947 */ /* 0x000fea0003800000 */
[----:B------:R0:W5:Y:S02]  /*2020*/  LDG.E.LTC128B.U16 R226, desc[UR36][R20.64+0x2] ;  /* 0x0000022414e27981 */ /* 0x000164000c1e1520 */
.L_x_31:
[----:B------:R-:W-:Y:S05]  /*2030*/  BSYNC B1 ;  /* 0x0000000000017941 */ /* 0x000fea0003800000 */
.L_x_30:
[----:B-----5:R-:W-:Y:S01]  /*2040*/  IMAD.U32 R219, R226, 0x10000, RZ ;  /* 0x00010000e2db7824 */ /* 0x020fe200078e00ff */
[----:B------:R-:W-:-:S03]  /*2050*/  ISETP.GT.AND P1, PT, R3, 0x8, P1 ;  /* 0x000000080300780c */ /* 0x000fc60000f24270 */
[----:B------:R-:W-:-:S04]  /*2060*/  FMUL R120, R219, R216 ;  /* 0x000000d8db787220 */ /* 0x000fc80000400000 */
[----:B------:R-:W-:Y:S01]  /*2070*/  FFMA R219, R121, R217, R120 ;  /* 0x000000d979db7223 */ /* 0x000fe20000000078 */
[C---:B------:R-:W-:Y:S01]  /*2080*/  SHF.L.U64.HI R121, R12.reuse, 0x3, R13 ;  /* 0x000000030c797819 */ /* 0x040fe2000001020d */
[----:B------:R-:W-:Y:S01]  /*2090*/  IMAD.SHL.U32 R120, R12, 0x8, RZ ;  /* 0x000000080c787824 */ /* 0x000fe200078e00ff */
[----:B------:R-:W-:Y:S02]  /*20a0*/  @P2 MOV R13, R223 ;  /* 0x000000df000d2202 */ /* 0x000fe40000000f00 */
[----:B------:R-:W-:Y:S01]  /*20b0*/  F2FP.BF16.F32.PACK_AB R219, RZ, R219 ;  /* 0x000000dbffdb723e */ /* 0x000fe200000010ff */
[----:B------:R-:W-:-:S03]  /*20c0*/  IMAD.WIDE.U32 R120, R5, R12, R120 ;  /* 0x0000000c05787225 */ /* 0x000fc600078e0078 */
[----:B------:R-:W-:Y:S01]  /*20d0*/  PRMT R220, R219, 0x7610, R220 ;  /* 0x00007610dbdc7816 */ /* 0x000fe200000000dc */
[----:B------:R-:W-:Y:S02]  /*20e0*/  @P2 IMAD.MOV.U32 R12, RZ, RZ, R222 ;  /* 0x000000ffff0c2224 */ /* 0x000fe400078e00de */
[----:B------:R-:W-:-:S03]  /*20f0*/  IMAD.IADD R5, R22, 0x1, R121 ;  /* 0x0000000116057824 */ /* 0x000fc600078e0279 */
[----:B------:R1:W-:Y:S01]  /*2100*/  @P2 STG.E.U16 desc[UR36][R12.64+0x2], R220 ;  /* 0x000002dc0c002986 */ /* 0x0003e2000c101524 */
[----:B------:R-:W-:-:S05]  /*2110*/  IADD3 R219, P2, R218, R120, RZ ;  /* 0x00000078dadb7210 */ /* 0x000fca0007f5e0ff */
[----:B------:R-:W-:Y:S01]  /*2120*/  IMAD.X R224, R5, 0x1, R225, P2 ;  /* 0x0000000105e07824 */ /* 0x000fe200010e06e1 */
[----:B------:R-:W-:-:S04]  /*2130*/  LEA R218, P2, R219, R10, 0x1 ;  /* 0x0000000adbda7211 */ /* 0x000fc800078408ff */
[----:B------:R-:W-:-:S05]  /*2140*/  LEA.HI.X R219, R219, R11, R224, 0x1, P2 ;  /* 0x0000000bdbdb7211 */ /* 0x000fca00010f0ce0 */
[----:B------:R-:W2:Y:S01]  /*2150*/  @P1 LDG.E.LTC128B.U16 R226, desc[UR36][R218.64] ;  /* 0x00000024dae21981 */ /* 0x000ea2000c1e1520 */
[----:B------:R-:W-:Y:S01]  /*2160*/  IADD3 R120, P2, R6, R120, RZ ;  /* 0x0000007806787210 */ /* 0x000fe20007f5e0ff */
[----:B------:R-:W-:Y:S01]  /*2170*/  BSSY B1, `(.L_x_32) ;  /* 0x0000011000017945 */ /* 0x000fe20003800000 */
[----:B------:R-:W-:Y:S02]  /*2180*/  SHF.L.U64.HI R9, R8, 0x4, R9 ;  /* 0x0000000408097819 */ /* 0x000fe40000010209 */
[----:B------:R-:W-:Y:S01]  /*2190*/  ISETP.GT.AND P0, PT, R3, 0x8, P0 ;  /* 0x000000080300780c */ /* 0x000fe20000704270 */
[----:B------:R-:W-:Y:S02]  /*21a0*/  IMAD.X R121, R7, 0x1, R5, P2 ;  /* 0x0000000107797824 */ /* 0x000fe400010e0605 */
[----:B------:R-:W-:-:S04]  /*21b0*/  IMAD.WIDE.U32 R120, R23, R14, R120 ;  /* 0x0000000e17787225 */ /* 0x000fc800078e0078 */
[----:B------:R-:W-:Y:S01]  /*21c0*/  IMAD.IADD R15, R15, 0x1, R121 ;  /* 0x000000010f0f7824 */ /* 0x000fe200078e0279 */
[----:B------:R-:W-:-:S04]  /*21d0*/  LEA R10, P2, R120, R10, 0x1 ;  /* 0x0000000a780a7211 */ /* 0x000fc800078408ff */
[----:B------:R-:W-:Y:S02]  /*21e0*/  LEA.HI.X R11, R120, R11, R15, 0x1, P2 ;  /* 0x0000000b780b7211 */ /* 0x000fe400010f0c0f */
[----:B------:R-:W-:-:S05]  /*21f0*/  LEA R8, P2, R8, R222, 0x4 ;  /* 0x000000de08087211 */ /* 0x000fca00078420ff */
[----:B------:R-:W-:Y:S01]  /*2200*/  IMAD.X R9, R9, 0x1, R223, P2 ;  /* 0x0000000109097824 */ /* 0x000fe200010e06df */
[----:B--2---:R-:W-:-:S05]  /*2210*/  SHF.L.U32 R5, R226, 0x10, RZ ;  /* 0x00000010e2057819 */ /* 0x004fca00000006ff */
[----:B------:R-:W-:-:S04]  /*2220*/  FMUL R5, R5, R216 ;  /* 0x000000d805057220 */ /* 0x000fc80000400000 */
[----:B------:R-:W-:-:S05]  /*2230*/  FFMA R5, R122, R217, R5 ;  /* 0x000000d97a057223 */ /* 0x000fca0000000005 */
[----:B------:R-:W-:-:S05]  /*2240*/  F2FP.BF16.F32.PACK_AB R5, RZ, R5 ;  /* 0x00000005ff05723e */ /* 0x000fca00000010ff */
[----:B------:R1:W-:Y:S01]  /*2250*/  @P1 STG.E.U16 desc[UR36][R8.64], R5 ;  /* 0x0000000508001986 */ /* 0x0003e2000c101524 */
[----:B------:R-:W-:Y:S05]  /*2260*/  @!P0 BRA `(.L_x_33) ;  /* 0x0000000000048947 */ /* 0x000fea0003800000 */
[----:B------:R2:W5:Y:S02]  /*2270*/  LDG.E.LTC128B.U16 R226, desc[UR36][R10.64+0x2] ;  /* 0x000002240ae27981 */ /* 0x000564000c1e1520 */
.L_x_33:
[----:B------:R-:W-:Y:S05]  /*2280*/  BSYNC B1 ;  /* 0x0000000000017941 */ /* 0x000fea0003800000 */
.L_x_32:
[----:B-1---5:R-:W-:Y:S01]  /*2290*/  IMAD.U32 R5, R226, 0x10000, RZ ;  /* 0x00010000e2057824 */ /* 0x022fe200078e00ff */
[----:B------:R-:W-:Y:S01]  /*22a0*/  ISETP.GT.AND P1, PT, R4, 0x8, PT ;  /* 0x000000080400780c */ /* 0x000fe20003f24270 */
[----:B------:R-:W-:Y:S01]  /*22b0*/  @P0 IMAD.MOV.U32 R7, RZ, RZ, R9 ;  /* 0x000000ffff070224 */ /* 0x000fe200078e0009 */
[----:B------:R-:W-:Y:S01]  /*22c0*/  BSSY B1, `(.L_x_34) ;  /* 0x000000a000017945 */ /* 0x000fe20003800000 */
[----:B------:R-:W-:Y:S01]  /*22d0*/  FMUL R6, R5, R216 ;  /* 0x000000d805067220 */ /* 0x000fe20000400000 */
[----:B------:R-:W-:-:S03]  /*22e0*/  ISETP.GT.AND P2, PT, R3, RZ, P1 ;  /* 0x000000ff0300720c */ /* 0x000fc60000f44270 */
[----:B------:R-:W-:-:S05]  /*22f0*/  FFMA R6, R123, R217, R6 ;  /* 0x000000d97b067223 */ /* 0x000fca0000000006 */
[----:B------:R-:W-:-:S04]  /*2300*/  F2FP.BF16.F32.PACK_AB R6, RZ, R6 ;  /* 0x00000006ff06723e */ /* 0x000fc800000010ff */
[----:B------:R-:W-:Y:S01]  /*2310*/  PRMT R5, R6, 0x7610, R5 ;  /* 0x0000761006057816 */ /* 0x000fe20000000005 */
[----:B------:R-:W-:-:S05]  /*2320*/  @P0 IMAD.MOV.U32 R6, RZ, RZ, R8 ;  /* 0x000000ffff060224 */ /* 0x000fca00078e0008 */
[----:B------:R1:W-:Y:S01]  /*2330*/  @P0 STG.E.U16 desc[UR36][R6.64+0x2], R5 ;  /* 0x0000020506000986 */ /* 0x0003e2000c101524 */
[----:B------:R-:W-:Y:S05]  /*2340*/  @!P2 BRA `(.L_x_35) ;  /* 0x000000000004a947 */ /* 0x000fea0003800000 */
[----:B------:R3:W5:Y:S02]  /*2350*/  LDG.E.LTC128B.U16 R226, desc[UR36][R20.64+0x10] ;  /* 0x0000102414e27981 */ /* 0x000764000c1e1520 */
.L_x_35:
[----:B------:R-:W-:Y:S05]  /*2360*/  BSYNC B1 ;  /* 0x0000000000017941 */ /* 0x000fea0003800000 */
.L_x_34:
[----:B-1---5:R-:W-:Y:S01]  /*2370*/  SHF.L.U32 R5, R226, 0x10, RZ ;  /* 0x00000010e2057819 */ /* 0x022fe200000006ff */
[----:B------:R-:W-:Y:S01]  /*2380*/  @P2 IMAD.MOV.U32 R6, RZ, RZ, R222 ;  /* 0x000000ffff062224 */ /* 0x000fe200078e00de */
[----:B------:R-:W-:Y:S01]  /*2390*/  ISETP.GT.AND P0, PT, R4, 0x9, PT ;  /* 0x000000090400780c */ /* 0x000fe20003f04270 */
[----:B------:R-:W-:Y:S01]  /*23a0*/  @P2 IMAD.MOV.U32 R7, RZ, RZ, R223 ;  /* 0x000000ffff072224 */ /* 0x000fe200078e00df */
[----:B------:R-:W-:Y:S01]  /*23b0*/  BSSY B1, `(.L_x_36) ;  /* 0x0000008000017945 */ /* 0x000fe20003800000 */
[----:B------:R-:W-:Y:S01]  /*23c0*/  FMUL R5, R5, R216 ;  /* 0x000000d805057220 */ /* 0x000fe20000400000 */
[----:B------:R-:W-:-:S03]  /*23d0*/  ISETP.GT.AND P3, PT, R3, RZ, P0 ;  /* 0x000000ff0300720c */ /* 0x000fc60000764270 */
[----:B------:R-:W-:-:S05]  /*23e0*/  FFMA R5, R124, R217, R5 ;  /* 0x000000d97c057223 */ /* 0x000fca0000000005 */
[----:B------:R-:W-:-:S05]  /*23f0*/  F2FP.BF16.F32.PACK_AB R5, RZ, R5 ;  /* 0x00000005ff05723e */ /* 0x000fca00000010ff */
[----:B------:R1:W-:Y:S01]  /*2400*/  @P2 STG.E.U16 desc[UR36][R6.64+0x10], R5 ;  /* 0x0000100506002986 */ /* 0x0003e2000c101524 */
[----:B------:R-:W-:Y:S05]  /*2410*/  @!P3 BRA `(.L_x_37) ;  /* 0x000000000004b947 */ /* 0x000fea0003800000 */
[----:B------:R4:W5:Y:S02]  /*2420*/  LDG.E.LTC128B.U16 R226, desc[UR36][R20.64+0x12] ;  /* 0x0000122414e27981 */ /* 0x000964000c1e1520 */
.L_x_37:
[----:B------:R-:W-:Y:S05]  /*2430*/  BSYNC B1 ;  /* 0x0000000000017941 */ /* 0x000fea0003800000 */
.L_x_36:
[----:B-1---5:R-:W-:Y:S01]  /*2440*/  IMAD.U32 R5, R226, 0x10000, RZ ;  /* 0x00010000e2057824 */ /* 0x022fe200078e00ff */
[----:B------:R-:W-:Y:S01]  /*2450*/  @P3 MOV R7, R223 ;  /* 0x000000df00073202 */ /* 0x000fe20000000f00 */
[----:B------:R-:W-:Y:S01]  /*2460*/  BSSY B1, `(.L_x_38) ;  /* 0x000000a000017945 */ /* 0x000fe20003800000 */
[----:B------:R-:W-:Y:S01]  /*2470*/  ISETP.GT.AND P1, PT, R3, 0x8, P1 ;  /* 0x000000080300780c */ /* 0x000fe20000f24270 */
[----:B------:R-:W-:-:S04]  /*2480*/  FMUL R6, R5, R216 ;  /* 0x000000d805067220 */ /* 0x000fc80000400000 */
[----:B------:R-:W-:-:S05]  /*2490*/  FFMA R6, R125, R217, R6 ;  /* 0x000000d97d067223 */ /* 0x000fca0000000006 */
[----:B------:R-:W-:-:S04]  /*24a0*/  F2FP.BF16.F32.PACK_AB R6, RZ, R6 ;  /* 0x00000006ff06723e */ /* 0x000fc800000010ff */
[----:B------:R-:W-:Y:S01]  /*24b0*/  PRMT R5, R6, 0x7610, R5 ;  /* 0x0000761006057816 */ /* 0x000fe20000000005 */
[----:B------:R-:W-:-:S05]  /*24c0*/  @P3 IMAD.MOV.U32 R6, RZ, RZ, R222 ;  /* 0x000000ffff063224 */ /* 0x000fca00078e00de */
[----:B------:R1:W-:Y:S01]  /*24d0*/  @P3 STG.E.U16 desc[UR36][R6.64+0x12], R5 ;  /* 0x0000120506003986 */ /* 0x0003e2000c101524 */
[----:B------:R-:W-:Y:S05]  /*24e0*/  @!P1 BRA `(.L_x_39) ;  /* 0x0000000000049947 */ /* 0x000fea0003800000 */
[----:B------:R0:W5:Y:S02]  /*24f0*/  LDG.E.LTC128B.U16 R226, desc[UR36][R10.64+0x10] ;  /* 0x000010240ae27981 */ /* 0x000164000c1e1520 */
.L_x_39:
[----:B------:R-:W-:Y:S05]  /*2500*/  BSYNC B1 ;  /* 0x0000000000017941 */ /* 0x000fea0003800000 */
.L_x_38:
[----:B-1---5:R-:W-:Y:S01]  /*2510*/  IMAD.U32 R5, R226, 0x10000, RZ ;  /* 0x00010000e2057824 */ /* 0x022fe200078e00ff */
[----:B------:R-:W-:Y:S01]  /*2520*/  ISETP.GT.AND P0, PT, R3, 0x8, P0 ;  /* 0x000000080300780c */ /* 0x000fe20000704270 */
[----:B------:R-:W-:Y:S01]  /*2530*/  @P1 IMAD.MOV.U32 R6, RZ, RZ, R8 ;  /* 0x000000ffff061224 */ /* 0x000fe200078e0008 */
[----:B------:R-:W-:Y:S01]  /*2540*/  BSSY B1, `(.L_x_40) ;  /* 0x0000008000017945 */ /* 0x000fe20003800000 */
[----:B------:R-:W-:Y:S01]  /*2550*/  FMUL R5, R5, R216 ;  /* 0x000000d805057220 */ /* 0x000fe20000400000 */
[----:B------:R-:W-:-:S03]  /*2560*/  @P1 IMAD.MOV.U32 R7, RZ, RZ, R9 ;  /* 0x000000ffff071224 */ /* 0x000fc600078e0009 */
[----:B------:R-:W-:-:S05]  /*2570*/  FFMA R5, R126, R217, R5 ;  /* 0x000000d97e057223 */ /* 0x000fca0000000005 */
[----:B------:R-:W-:-:S05]  /*2580*/  F2FP.BF16.F32.PACK_AB R5, RZ, R5 ;  /* 0x00000005ff05723e */ /* 0x000fca00000010ff */
[----:B------:R1:W-:Y:S01]  /*2590*/  @P1 STG.E.U16 desc[UR36][R6.64+0x10], R5 ;  /* 0x0000100506001986 */ /* 0x0003e2000c101524 */
[----:B------:R-:W-:Y:S05]  /*25a0*/  @!P0 BRA `(.L_x_41) ;  /* 0x0000000000048947 */ /* 0x000fea0003800000 */
[----:B------:R0:W5:Y:S02]  /*25b0*/  LDG.E.LTC128B.U16 R226, desc[UR36][R10.64+0x12] ;  /* 0x000012240ae27981 */ /* 0x000164000c1e1520 */
.L_x_41:
[----:B------:R-:W-:Y:S05]  /*25c0*/  BSYNC B1 ;  /* 0x0000000000017941 */ /* 0x000fea0003800000 */
.L_x_40:
        /* <DEDUP_REMOVED lines=8> */
[----:B------:R-:W-:Y:S02]  /*2650*/  PRMT R5, R6, 0x7610, R5 ;  /* 0x0000761006057816 */ /* 0x000fe40000000005 */
[----:B------:R-:W-:-:S05]  /*2660*/  @P0 MOV R6, R8 ;  /* 0x0000000800060202 */ /* 0x000fca0000000f00 */
[----:B------:R1:W-:Y:S01]  /*2670*/  @P0 STG.E.U16 desc[UR36][R6.64+0x12], R5 ;  /* 0x0000120506000986 */ /* 0x0003e2000c101524 */
[----:B------:R-:W-:Y:S05]  /*2680*/  @!P2 BRA `(.L_x_43) ;  /* 0x000000000004a947 */ /* 0x000fea0003800000 */
[----:B------:R0:W5:Y:S02]  /*2690*/  LDG.E.LTC128B.U16 R226, desc[UR36][R20.64+0x20] ;  /* 0x0000202414e27981 */ /* 0x000164000c1e1520 */
.L_x_43:
[----:B------:R-:W-:Y:S05]  /*26a0*/  BSYNC B1 ;  /* 0x0000000000017941 */ /* 0x000fea0003800000 */
.L_x_42:
[----:B-1---5:R-:W-:Y:S01]  /*26b0*/  IMAD.U32 R5, R226, 0x10000, RZ ;  /* 0x00010000e2057824 */ /* 0x022fe200078e00ff */
[----:B------:R-:W-:Y:S01]  /*26c0*/  ISETP.GT.AND P0, PT, R4, 0x11, PT ;  /* 0x000000110400780c */ /* 0x000fe20003f04270 */
[----:B------:R-:W-:Y:S01]  /*26d0*/  @P2 IMAD.MOV.U32 R6, RZ, RZ, R222 ;  /* 0x000000ffff062224 */ /* 0x000fe200078e00de */
[----:B------:R-:W-:Y:S01]  /*26e0*/  BSSY B1, `(.L_x_44) ;  /* 0x0000009000017945 */ /* 0x000fe20003800000 */
[----:B------:R-:W-:Y:S01]  /*26f0*/  FMUL R5, R5, R216 ;  /* 0x000000d805057220 */ /* 0x000fe20000400000 */
[----:B------:R-:W-:Y:S01]  /*2700*/  @P2 IMAD.MOV.U32 R7, RZ, RZ, R223 ;  /* 0x000000ffff072224 */ /* 0x000fe200078e00df */
[----:B------:R-:W-:Y:S02]  /*2710*/  ISETP.GT.AND P3, PT, R3, RZ, P0 ;  /* 0x000000ff0300720c */ /* 0x000fe40000764270 */
[----:B------:R-:W-:-:S05]  /*2720*/  FFMA R5, R128, R217, R5 ;  /* 0x000000d980057223 */ /* 0x000fca0000000005 */
[----:B------:R-:W-:-:S05]  /*2730*/  F2FP.BF16.F32.PACK_AB R5, RZ, R5 ;  /* 0x00000005ff05723e */ /* 0x000fca00000010ff */
[----:B------:R1:W-:Y:S01]  /*2740*/  @P2 STG.E.U16 desc[UR36][R6.64+0x20], R5 ;  /* 0x0000200506002986 */ /* 0x0003e2000c101524 */
[----:B------:R-:W-:Y:S05]  /*2750*/  @!P3 BRA `(.L_x_45) ;  /* 0x000000000004b947 */ /* 0x000fea0003800000 */
[----:B------:R0:W5:Y:S02]  /*2760*/  LDG.E.LTC128B.U16 R226, desc[UR36][R20.64+0x22] ;  /* 0x0000222414e27981 */ /* 0x000164000c1e1520 */
.L_x_45:
[----:B------:R-:W-:Y:S05]  /*2770*/  BSYNC B1 ;  /* 0x0000000000017941 */ /* 0x000fea0003800000 */
.L_x_44:
[----:B-1---5:R-:W-:Y:S01]  /*2780*/  SHF.L.U32 R5, R226, 0x10, RZ ;  /* 0x00000010e2057819 */ /* 0x022fe200000006ff */
[----:B------:R-:W-:Y:S01]  /*2790*/  @P3 IMAD.MOV.U32 R7, RZ, RZ, R223 ;  /* 0x000000ffff073224 */ /* 0x000fe200078e00df */
[----:B------:R-:W-:Y:S01]  /*27a0*/  ISETP.GT.AND P1, PT, R3, 0x8, P1 ;  /* 0x000000080300780c */ /* 0x000fe20000f24270 */
[----:B------:R-:W-:Y:S02]  /*27b0*/  BSSY B1, `(.L_x_46) ;  /* 0x0000009000017945 */ /* 0x000fe40003800000 */
        /* <DEDUP_REMOVED lines=8> */
.L_x_47:
[----:B------:R-:W-:Y:S05]  /*2840*/  BSYNC B1 ;  /* 0x0000000000017941 */ /* 0x000fea0003800000 */
.L_x_46:
[----:B-1---5:R-:W-:Y:S01]  /*2850*/  IMAD.U32 R5, R226, 0x10000, RZ ;  /* 0x00010000e2057824 */ /* 0x022fe200078e00ff */
[----:B------:R-:W-:Y:S01]  /*2860*/  @P1 MOV R7, R9 ;  /* 0x0000000900071202 */ /* 0x000fe20000000f00 */
[----:B------:R-:W-:Y:S01]  /*2870*/  @P1 IMAD.MOV.U32 R6, RZ, RZ, R8 ;  /* 0x000000ffff061224 */ /* 0x000fe200078e0008 */
[----:B------:R-:W-:Y:S01]  /*2880*/  ISETP.GT.AND P0, PT, R3, 0x8, P0 ;  /* 0x000000080300780c */ /* 0x000fe20000704270 */
[----:B------:R-:W-:Y:S01]  /*2890*/  FMUL R5, R5, R216 ;  /* 0x000000d805057220 */ /* 0x000fe20000400000 */
[----:B------:R-:W-:Y:S03]  /*28a0*/  BSSY B1, `(.L_x_48) ;  /* 0x0000006000017945 */ /* 0x000fe60003800000 */
[----:B------:R-:W-:-:S05]  /*28b0*/  FFMA R5, R130, R217, R5 ;  /* 0x000000d982057223 */ /* 0x000fca0000000005 */
[----:B------:R-:W-:-:S05]  /*28c0*/  F2FP.BF16.F32.PACK_AB R5, RZ, R5 ;  /* 0x00000005ff05723e */ /* 0x000fca00000010ff */
[----:B------:R1:W-:Y:S01]  /*28d0*/  @P1 STG.E.U16 desc[UR36][R6.64+0x20], R5 ;  /* 0x0000200506001986 */ /* 0x0003e2000c101524 */
[----:B------:R-:W-:Y:S05]  /*28e0*/  @!P0 BRA `(.L_x_49) ;  /* 0x0000000000048947 */ /* 0x000fea0003800000 */
[----:B------:R0:W5:Y:S02]  /*28f0*/  LDG.E.LTC128B.U16 R226, desc[UR36][R10.64+0x22] ;  /* 0x000022240ae27981 */ /* 0x000164000c1e1520 */
.L_x_49:
[----:B------:R-:W-:Y:S05]  /*2900*/  BSYNC B1 ;  /* 0x0000000000017941 */ /* 0x000fea0003800000 */
.L_x_48:
        /* <DEDUP_REMOVED lines=13> */
.L_x_51:
[----:B------:R-:W-:Y:S05]  /*29e0*/  BSYNC B1 ;  /* 0x0000000000017941 */ /* 0x000fea0003800000 */
.L_x_50:
[----:B-1---5:R-:W-:Y:S01]  /*29f0*/  IMAD.U32 R5, R226, 0x10000, RZ ;  /* 0x00010000e2057824 */ /* 0x022fe200078e00ff */
[----:B------:R-:W-:Y:S01]  /*2a00*/  @P2 MOV R6, R222 ;  /* 0x000000de00062202 */ /* 0x000fe20000000f00 */
[----:B------:R-:W-:Y:S01]  /*2a10*/  @P2 IMAD.MOV.U32 R7, RZ, RZ, R223 ;  /* 0x000000ffff072224 */ /* 0x000fe200078e00df */
[----:B------:R-:W-:Y:S01]  /*2a20*/  ISETP.GT.AND P0, PT, R4, 0x19, PT ;  /* 0x000000190400780c */ /* 0x000fe20003f04270 */
[----:B------:R-:W-:Y:S01]  /*2a30*/  FMUL R5, R5, R216 ;  /* 0x000000d805057220 */ /* 0x000fe20000400000 */
[----:B------:R-:W-:Y:S02]  /*2a40*/  BSSY B1, `(.L_x_52) ;  /* 0x0000007000017945 */ /* 0x000fe40003800000 */
[----:B------:R-:W-:Y:S01]  /*2a50*/  ISETP.GT.AND P3, PT, R3, RZ, P0 ;  /* 0x000000ff0300720c */ /* 0x000fe20000764270 */
[----:B------:R-:W-:-:S05]  /*2a60*/  FFMA R5, R132, R217, R5 ;  /* 0x000000d984057223 */ /* 0x000fca0000000005 */
[----:B------:R-:W-:-:S05]  /*2a70*/  F2FP.BF16.F32.PACK_AB R5, RZ, R5 ;  /* 0x00000005ff05723e */ /* 0x000fca00000010ff */
[----:B------:R1:W-:Y:S02]  /*2a80*/  @P2 STG.E.U16 desc[UR36][R6.64+0x30], R5 ;  /* 0x0000300506002986 */ /* 0x0003e4000c101524 */
[----:B------:R-:W-:Y:S05]  /*2a90*/  @!P3 BRA `(.L_x_53) ;  /* 0x000000000004b947 */ /* 0x000fea0003800000 */
[----:B------:R0:W5:Y:S02]  /*2aa0*/  LDG.E.LTC128B.U16 R226, desc[UR36][R20.64+0x32] ;  /* 0x0000322414e27981 */ /* 0x000164000c1e1520 */
.L_x_53:
[----:B------:R-:W-:Y:S05]  /*2ab0*/  BSYNC B1 ;  /* 0x0000000000017941 */ /* 0x000fea0003800000 */
.L_x_52:
[----:B-1---5:R-:W-:Y:S01]  /*2ac0*/  IMAD.U32 R5, R226, 0x10000, RZ ;  /* 0x00010000e2057824 */ /* 0x022fe200078e00ff */
[----:B------:R-:W-:Y:S01]  /*2ad0*/  ISETP.GT.AND P1, PT, R3, 0x8, P1 ;  /* 0x000000080300780c */ /* 0x000fe20000f24270 */
[----:B------:R-:W-:Y:S01]  /*2ae0*/  @P3 IMAD.MOV.U32 R7, RZ, RZ, R223 ;  /* 0x000000ffff073224 */ /* 0x000fe200078e00df */
[----:B------:R-:W-:Y:S01]  /*2af0*/  BSSY B1, `(.L_x_54) ;  /* 0x0000009000017945 */ /* 0x000fe20003800000 */
        /* <DEDUP_REMOVED lines=8> */
.L_x_55:
[----:B------:R-:W-:Y:S05]  /*2b80*/  BSYNC B1 ;  /* 0x0000000000017941 */ /* 0x000fea0003800000 */
.L_x_54:
[----:B-1---5:R-:W-:Y:S01]  /*2b90*/  SHF.L.U32 R5, R226, 0x10, RZ ;  /* 0x00000010e2057819 */ /* 0x022fe200000006ff */
[----:B------:R-:W-:Y:S01]  /*2ba0*/  @P1 IMAD.MOV.U32 R6, RZ, RZ, R8 ;  /* 0x000000ffff061224 */ /* 0x000fe200078e0008 */
[----:B------:R-:W-:Y:S01]  /*2bb0*/  ISETP.GT.AND P0, PT, R3, 0x8, P0 ;  /* 0x000000080300780c */ /* 0x000fe20000704270 */
[----:B------:R-:W-:Y:S01]  /*2bc0*/  @P1 IMAD.MOV.U32 R7, RZ, RZ, R9 ;  /* 0x000000ffff071224 */ /* 0x000fe200078e0009 */
[----:B------:R-:W-:Y:S01]  /*2bd0*/  BSSY B1, `(.L_x_56) ;  /* 0x0000007000017945 */ /* 0x000fe20003800000 */
[----:B------:R-:W-:-:S04]  /*2be0*/  FMUL R5, R5, R216 ;  /* 0x000000d805057220 */ /* 0x000fc80000400000 */
[----:B------:R-:W-:-:S05]  /*2bf0*/  FFMA R5, R134, R217, R5 ;  /* 0x000000d986057223 */ /* 0x000fca0000000005 */
[----:B------:R-:W-:-:S05]  /*2c00*/  F2FP.BF16.F32.PACK_AB R5, RZ, R5 ;  /* 0x00000005ff05723e */ /* 0x000fca00000010ff */
[----:B------:R1:W-:Y:S01]  /*2c10*/  @P1 STG.E.U16 desc[UR36][R6.64+0x30], R5 ;  /* 0x0000300506001986 */ /* 0x0003e2000c101524 */
[----:B------:R-:W-:Y:S05]  /*2c20*/  @!P0 BRA `(.L_x_57) ;  /* 0x0000000000048947 */ /* 0x000fea0003800000 */
[----:B------:R0:W5:Y:S02]  /*2c30*/  LDG.E.LTC128B.U16 R226, desc[UR36][R10.64+0x32] ;  /* 0x000032240ae27981 */ /* 0x000164000c1e1520 */
.L_x_57:
[----:B------:R-:W-:Y:S05]  /*2c40*/  BSYNC B1 ;  /* 0x0000000000017941 */ /* 0x000fea0003800000 */
.L_x_56:
[----:B-1---5:R-:W-:Y:S01]  /*2c50*/  IMAD.U32 R5, R226, 0x10000, RZ ;  /* 0x00010000e2057824 */ /* 0x022fe200078e00ff */
[----:B------:R-:W-:Y:S01]  /*2c60*/  @P0 MOV R7, R9 ;  /* 0x0000000900070202 */ /* 0x000fe20000000f00 */
[----:B------:R-:W-:Y:S01]  /*2c70*/  BSSY B1, `(.L_x_58) ;  /* 0x000000b000017945 */ /* 0x000fe20003800000 */
[----:B------:R-:W-:Y:S01]  /*2c80*/  ISETP.GT.AND P1, PT, R4, 0x20, PT ;  /* 0x000000200400780c */ /* 0x000fe20003f24270 */
[----:B------:R-:W-:-:S03]  /*2c90*/  FMUL R6, R5, R216 ;  /* 0x000000d805067220 */ /* 0x000fc60000400000 */
[----:B------:R-:W-:Y:S01]  /*2ca0*/  ISETP.GT.AND P2, PT, R3, RZ, P1 ;  /* 0x000000ff0300720c */ /* 0x000fe20000f44270 */
[----:B------:R-:W-:-:S05]  /*2cb0*/  FFMA R6, R135, R217, R6 ;  /* 0x000000d987067223 */ /* 0x000fca0000000006 */
[----:B------:R-:W-:-:S04]  /*2cc0*/  F2FP.BF16.F32.PACK_AB R6, RZ, R6 ;  /* 0x00000006ff06723e */ /* 0x000fc800000010ff */
[----:B------:R-:W-:Y:S01]  /*2cd0*/  PRMT R5, R6, 0x7610, R5 ;  /* 0x0000761006057816 */ /* 0x000fe20000000005 */
[----:B------:R-:W-:-:S05]  /*2ce0*/  @P0 IMAD.MOV.U32 R6, RZ, RZ, R8 ;  /* 0x000000ffff060224 */ /* 0x000fca00078e0008 */
[----:B------:R1:W-:Y:S01]  /*2cf0*/  @P0 STG.E.U16 desc[UR36][R6.64+0x32], R5 ;  /* 0x0000320506000986 */ /* 0x0003e2000c101524 */
[----:B------:R-:W-:Y:S05]  /*2d00*/  @!P2 BRA `(.L_x_59) ;  /* 0x000000000004a947 */ /* 0x000fea0003800000 */
[----:B------:R0:W5:Y:S02]  /*2d10*/  LDG.E.LTC128B.U16 R226, desc[UR36][R20.64+0x40] ;  /* 0x0000402414e27981 */ /* 0x000164000c1e1520 */
.L_x_59:
[----:B------:R-:W-:Y:S05]  /*2d20*/  BSYNC B1 ;  /* 0x0000000000017941 */ /* 0x000fea0003800000 */
.L_x_58:
        /* <DEDUP_REMOVED lines=12> */
.L_x_61:
[----:B------:R-:W-:Y:S05]  /*2df0*/  BSYNC B1 ;  /* 0x0000000000017941 */ /* 0x000fea0003800000 */
.L_x_60:
[----:B-1---5:R-:W-:Y:S01]  /*2e00*/  IMAD.U32 R5, R226, 0x10000, RZ ;  /* 0x00010000e2057824 */ /* 0x022fe200078e00ff */
[----:B------:R-:W-:Y:S01]  /*2e10*/  ISETP.GT.AND P1, PT, R3, 0x8, P1 ;  /* 0x000000080300780c */ /* 0x000fe20000f24270 */
[----:B------:R-:W-:Y:S01]  /*2e20*/  @P3 IMAD.MOV.U32 R7, RZ, RZ, R223 ;  /* 0x000000ffff073224 */ /* 0x000fe200078e00df */
[----:B------:R-:W-:Y:S01]  /*2e30*/  BSSY B1, `(.L_x_62) ;  /* 0x0000009000017945 */ /* 0x000fe20003800000 */
[----:B------:R-:W-:-:S04]  /*2e40*/  FMUL R6, R5, R216 ;  /* 0x000000d805067220 */ /* 0x000fc80000400000 */
[----:B------:R-:W-:-:S05]  /*2e50*/  FFMA R6, R137, R217, R6 ;  /* 0x000000d989067223 */ /* 0x000fca0000000006 */
[----:B------:R-:W-:-:S04]  /*2e60*/  F2FP.BF16.F32.PACK_AB R6, RZ, R6 ;  /* 0x00000006ff06723e */ /* 0x000fc800000010ff */
[----:B------:R-:W-:Y:S02]  /*2e70*/  PRMT R5, R6, 0x7610, R5 ;  /* 0x0000761006057816 */ /* 0x000fe40000000005 */
[----:B------:R-:W-:-:S05]  /*2e80*/  @P3 MOV R6, R222 ;  /* 0x000000de00063202 */ /* 0x000fca0000000f00 */
[----:B------:R1:W-:Y:S01]  /*2e90*/  @P3 STG.E.U16 desc[UR36][R6.64+0x42], R5 ;  /* 0x0000420506003986 */ /* 0x0003e2000c101524 */
[----:B------:R-:W-:Y:S05]  /*2ea0*/  @!P1 BRA `(.L_x_63) ;  /* 0x0000000000049947 */ /* 0x000fea0003800000 */
[----:B------:R0:W5:Y:S02]  /*2eb0*/  LDG.E.LTC128B.U16 R226, desc[UR36][R10.64+0x40] ;  /* 0x000040240ae27981 */ /* 0x000164000c1e1520 */
.L_x_63:
[----:B------:R-:W-:Y:S05]  /*2ec0*/  BSYNC B1 ;  /* 0x0000000000017941 */ /* 0x000fea0003800000 */
.L_x_62:
        /* <DEDUP_REMOVED lines=11> */
.L_x_65:
[----:B------:R-:W-:Y:S05]  /*2f80*/  BSYNC B1 ;  /* 0x0000000000017941 */ /* 0x000fea0003800000 */
.L_x_64:
[----:B-1---5:R-:W-:Y:S01]  /*2f90*/  SHF.L.U32 R5, R226, 0x10, RZ ;  /* 0x00000010e2057819 */ /* 0x022fe200000006ff */
[----:B------:R-:W-:Y:S01]  /*2fa0*/  @P0 IMAD.MOV.U32 R7, RZ, RZ, R9 ;  /* 0x000000ffff070224 */ /* 0x000fe200078e0009 */
[----:B------:R-:W-:Y:S01]  /*2fb0*/  ISETP.GT.AND P1, PT, R4, 0x28, PT ;  /* 0x000000280400780c */ /* 0x000fe20003f24270 */
[----:B------:R-:W-:Y:S02]  /*2fc0*/  BSSY B1, `(.L_x_66) ;  /* 0x000000a000017945 */ /* 0x000fe40003800000 */
        /* <DEDUP_REMOVED lines=9> */
.L_x_67:
[----:B------:R-:W-:Y:S05]  /*3060*/  BSYNC B1 ;  /* 0x0000000000017941 */ /* 0x000fea0003800000 */
.L_x_66:
        /* <DEDUP_REMOVED lines=12> */
.L_x_69:
[----:B------:R-:W-:Y:S05]  /*3130*/  BSYNC B1 ;  /* 0x0000000000017941 */ /* 0x000fea0003800000 */
.L_x_68:
        /* <DEDUP_REMOVED lines=12> */
.L_x_71:
[----:B------:R-:W-:Y:S05]  /*3200*/  BSYNC B1 ;  /* 0x0000000000017941 */ /* 0x000fea0003800000 */
.L_x_70:
        /* <DEDUP_REMOVED lines=11> */
.L_x_73:
[----:B------:R-:W-:Y:S05]  /*32c0*/  BSYNC B1 ;  /* 0x0000000000017941 */ /* 0x000fea0003800000 */
.L_x_72:
        /* <DEDUP_REMOVED lines=13> */
.L_x_75:
[----:B------:R-:W-:Y:S05]  /*33a0*/  BSYNC B1 ;  /* 0x0000000000017941 */ /* 0x000fea0003800000 */
.L_x_74:
        /* <DEDUP_REMOVED lines=12> */
.L_x_77:
[----:B------:R-:W-:Y:S05]  /*3470*/  BSYNC B1 ;  /* 0x0000000000017941 */ /* 0x000fea0003800000 */
.L_x_76:
        /* <DEDUP_REMOVED lines=12> */
.L_x_79:
[----:B------:R-:W-:Y:S05]  /*3540*/  BSYNC B1 ;  /* 0x0000000000017941 */ /* 0x000fea0003800000 */
.L_x_78:
        /* <DEDUP_REMOVED lines=11> */
.L_x_81:
[----:B------:R-:W-:Y:S05]  /*3600*/  BSYNC B1 ;  /* 0x0000000000017941 */ /* 0x000fea0003800000 */
.L_x_80:
        /* <DEDUP_REMOVED lines=13> */
.L_x_83:
[----:B------:R-:W-:Y:S05]  /*36e0*/  BSYNC B1 ;  /* 0x0000000000017941 */ /* 0x000fea0003800000 */
.L_x_82:
        /* <DEDUP_REMOVED lines=12> */
.L_x_85:
[----:B------:R-:W-:Y:S05]  /*37b0*/  BSYNC B1 ;  /* 0x0000000000017941 */ /* 0x000fea0003800000 */
.L_x_84:
        /* <DEDUP_REMOVED lines=12> */
.L_x_87:
[----:B------:R-:W-:Y:S05]  /*3880*/  BSYNC B1 ;  /* 0x0000000000017941 */ /* 0x000fea0003800000 */
.L_x_86:
        /* <DEDUP_REMOVED lines=11> */
.L_x_89:
[----:B------:R-:W-:Y:S05]  /*3940*/  BSYNC B1 ;  /* 0x0000000000017941 */ /* 0x000fea0003800000 */
.L_x_88:
        /* <DEDUP_REMOVED lines=13> */
.L_x_91:
[----:B------:R-:W-:Y:S05]  /*3a20*/  BSYNC B1 ;  /* 0x0000000000017941 */ /* 0x000fea0003800000 */
.L_x_90:
        /* <DEDUP_REMOVED lines=12> */
.L_x_93:
[----:B------:R-:W-:Y:S05]  /*3af0*/  BSYNC B1 ;  /* 0x0000000000017941 */ /* 0x000fea0003800000 */
.L_x_92:
        /* <DEDUP_REMOVED lines=12> */
.L_x_95:
[----:B------:R-:W-:Y:S05]  /*3bc0*/  BSYNC B1 ;  /* 0x0000000000017941 */ /* 0x000fea0003800000 */
.L_x_94:
        /* <DEDUP_REMOVED lines=11> */
.L_x_97:
[----:B------:R-:W-:Y:S05]  /*3c80*/  BSYNC B1 ;  /* 0x0000000000017941 */ /* 0x000fea0003800000 */
.L_x_96:
        /* <DEDUP_REMOVED lines=13> */
.L_x_99:
[----:B------:R-:W-:Y:S05]  /*3d60*/  BSYNC B1 ;  /* 0x0000000000017941 */ /* 0x000fea0003800000 */
.L_x_98:
        /* <DEDUP_REMOVED lines=12> */
.L_x_101:
[----:B------:R-:W-:Y:S05]  /*3e30*/  BSYNC B1 ;  /* 0x0000000000017941 */ /* 0x000fea0003800000 */
.L_x_100:
        /* <DEDUP_REMOVED lines=12> */
.L_x_103:
[----:B------:R-:W-:Y:S05]  /*3f00*/  BSYNC B1 ;  /* 0x0000000000017941 */ /* 0x000fea0003800000 */
.L_x_102:
        /* <DEDUP_REMOVED lines=11> */
.L_x_105:
[----:B------:R-:W-:Y:S05]  /*3fc0*/  BSYNC B1 ;  /* 0x0000000000017941 */ /* 0x000fea0003800000 */
.L_x_104:
        /* <DEDUP_REMOVED lines=13> */
.L_x_107:
[----:B------:R-:W-:Y:S05]  /*40a0*/  BSYNC B1 ;  /* 0x0000000000017941 */ /* 0x000fea0003800000 */
.L_x_106:
        /* <DEDUP_REMOVED lines=12> */
.L_x_109:
[----:B------:R-:W-:Y:S05]  /*4170*/  BSYNC B1 ;  /* 0x0000000000017941 */ /* 0x000fea0003800000 */
.L_x_108:
        /* <DEDUP_REMOVED lines=12> */
.L_x_111:
[----:B------:R-:W-:Y:S05]  /*4240*/  BSYNC B1 ;  /* 0x0000000000017941 */ /* 0x000fea0003800000 */
.L_x_110:
        /* <DEDUP_REMOVED lines=11> */
.L_x_113:
[----:B------:R-:W-:Y:S05]  /*4300*/  BSYNC B1 ;  /* 0x0000000000017941 */ /* 0x000fea0003800000 */
.L_x_112:
        /* <DEDUP_REMOVED lines=13> */
.L_x_115:
[----:B------:R-:W-:Y:S05]  /*43e0*/  BSYNC B1 ;  /* 0x0000000000017941 */ /* 0x000fea0003800000 */
.L_x_114:
        /* <DEDUP_REMOVED lines=12> */
.L_x_117:
[----:B------:R-:W-:Y:S05]  /*44b0*/  BSYNC B1 ;  /* 0x0000000000017941 */ /* 0x000fea0003800000 */
.L_x_116:
        /* <DEDUP_REMOVED lines=12> */
.L_x_119:
[----:B------:R-:W-:Y:S05]  /*4580*/  BSYNC B1 ;  /* 0x0000000000017941 */ /* 0x000fea0003800000 */
.L_x_118:
        /* <DEDUP_REMOVED lines=11> */
.L_x_121:
[----:B------:R-:W-:Y:S05]  /*4640*/  BSYNC B1 ;  /* 0x0000000000017941 */ /* 0x000fea0003800000 */
.L_x_120:
        /* <DEDUP_REMOVED lines=13> */
.L_x_123:
[----:B------:R-:W-:Y:S05]  /*4720*/  BSYNC B1 ;  /* 0x0000000000017941 */ /* 0x000fea0003800000 */
.L_x_122:
        /* <DEDUP_REMOVED lines=12> */
.L_x_125:
[----:B------:R-:W-:Y:S05]  /*47f0*/  BSYNC B1 ;  /* 0x0000000000017941 */ /* 0x000fea0003800000 */
.L_x_124:
        /* <DEDUP_REMOVED lines=12> */
.L_x_127:
[----:B------:R-:W-:Y:S05]  /*48c0*/  BSYNC B1 ;  /* 0x0000000000017941 */ /* 0x000fea0003800000 */
.L_x_126:
        /* <DEDUP_REMOVED lines=11> */
.L_x_129:
[----:B------:R-:W-:Y:S05]  /*4980*/  BSYNC B1 ;  /* 0x0000000000017941 */ /* 0x000fea0003800000 */
.L_x_128:
        /* <DEDUP_REMOVED lines=13> */
.L_x_131:
[----:B------:R-:W-:Y:S05]  /*4a60*/  BSYNC B1 ;  /* 0x0000000000017941 */ /* 0x000fea0003800000 */
.L_x_130:
        /* <DEDUP_REMOVED lines=12> */
.L_x_133:
[----:B------:R-:W-:Y:S05]  /*4b30*/  BSYNC B1 ;  /* 0x0000000000017941 */ /* 0x000fea0003800000 */
.L_x_132:
        /* <DEDUP_REMOVED lines=12> */
.L_x_135:
[----:B------:R-:W-:Y:S05]  /*4c00*/  BSYNC B1 ;  /* 0x0000000000017941 */ /* 0x000fea0003800000 */
.L_x_134:
        /* <DEDUP_REMOVED lines=11> */
.L_x_137:
[----:B------:R-:W-:Y:S05]  /*4cc0*/  BSYNC B1 ;  /* 0x0000000000017941 */ /* 0x000fea0003800000 */
.L_x_136:
        /* <DEDUP_REMOVED lines=13> */
.L_x_139:
[----:B------:R-:W-:Y:S05]  /*4da0*/  BSYNC B1 ;  /* 0x0000000000017941 */ /* 0x000fea0003800000 */
.L_x_138:
        /* <DEDUP_REMOVED lines=12> */
.L_x_141:
[----:B------:R-:W-:Y:S05]  /*4e70*/  BSYNC B1 ;  /* 0x0000000000017941 */ /* 0x000fea0003800000 */
.L_x_140:
        /* <DEDUP_REMOVED lines=12> */
.L_x_143:
[----:B------:R-:W-:Y:S05]  /*4f40*/  BSYNC B1 ;  /* 0x0000000000017941 */ /* 0x000fea0003800000 */
.L_x_142:
        /* <DEDUP_REMOVED lines=11> */
.L_x_145:
[----:B------:R-:W-:Y:S05]  /*5000*/  BSYNC B1 ;  /* 0x0000000000017941 */ /* 0x000fea0003800000 */
.L_x_144:
        /* <DEDUP_REMOVED lines=13> */
.L_x_147:
[----:B------:R-:W-:Y:S05]  /*50e0*/  BSYNC B1 ;  /* 0x0000000000017941 */ /* 0x000fea0003800000 */
.L_x_146:
        /* <DEDUP_REMOVED lines=12> */
.L_x_149:
[----:B------:R-:W-:Y:S05]  /*51b0*/  BSYNC B1 ;  /* 0x0000000000017941 */ /* 0x000fea0003800000 */
.L_x_148:
        /* <DEDUP_REMOVED lines=12> */
.L_x_151:
[----:B------:R-:W-:Y:S05]  /*5280*/  BSYNC B1 ;  /* 0x0000000000017941 */ /* 0x000fea0003800000 */
.L_x_150:
        /* <DEDUP_REMOVED lines=11> */
.L_x_153:
[----:B------:R-:W-:Y:S05]  /*5340*/  BSYNC B1 ;  /* 0x0000000000017941 */ /* 0x000fea0003800000 */
.L_x_152:
        /* <DEDUP_REMOVED lines=13> */
.L_x_155:
[----:B------:R-:W-:Y:S05]  /*5420*/  BSYNC B1 ;  /* 0x0000000000017941 */ /* 0x000fea0003800000 */
.L_x_154:
        /* <DEDUP_REMOVED lines=12> */
.L_x_157:
[----:B------:R-:W-:Y:S05]  /*54f0*/  BSYNC B1 ;  /* 0x0000000000017941 */ /* 0x000fea0003800000 */
.L_x_156:
        /* <DEDUP_REMOVED lines=12> */
.L_x_159:
[----:B------:R-:W-:Y:S05]  /*55c0*/  BSYNC B1 ;  /* 0x0000000000017941 */ /* 0x000fea0003800000 */
.L_x_158:
        /* <DEDUP_REMOVED lines=11> */
.L_x_161:
[----:B------:R-:W-:Y:S05]  /*5680*/  BSYNC B1 ;  /* 0x0000000000017941 */ /* 0x000fea0003800000 */
.L_x_160:
        /* <DEDUP_REMOVED lines=13> */
.L_x_163:
[----:B------:R-:W-:Y:S05]  /*5760*/  BSYNC B1 ;  /* 0x0000000000017941 */ /* 0x000fea0003800000 */
.L_x_162:
        /* <DEDUP_REMOVED lines=12> */
.L_x_165:
[----:B------:R-:W-:Y:S05]  /*5830*/  BSYNC B1 ;  /* 0x0000000000017941 */ /* 0x000fea0003800000 */
.L_x_164:
        /* <DEDUP_REMOVED lines=12> */
.L_x_167:
[----:B------:R-:W-:Y:S05]  /*5900*/  BSYNC B1 ;  /* 0x0000000000017941 */ /* 0x000fea0003800000 */
.L_x_166:
        /* <DEDUP_REMOVED lines=11> */
.L_x_169:
[----:B------:R-:W-:Y:S05]  /*59c0*/  BSYNC B1 ;  /* 0x0000000000017941 */ /* 0x000fea0003800000 */
.L_x_168:
        /* <DEDUP_REMOVED lines=13> */
.L_x_171:
[----:B------:R-:W-:Y:S05]  /*5aa0*/  BSYNC B1 ;  /* 0x0000000000017941 */ /* 0x000fea0003800000 */
.L_x_170:
        /* <DEDUP_REMOVED lines=12> */
.L_x_173:
[----:B------:R-:W-:Y:S05]  /*5b70*/  BSYNC B1 ;  /* 0x0000000000017941 */ /* 0x000fea0003800000 */
.L_x_172:
        /* <DEDUP_REMOVED lines=12> */
.L_x_175:
[----:B------:R-:W-:Y:S05]  /*5c40*/  BSYNC B1 ;  /* 0x0000000000017941 */ /* 0x000fea0003800000 */
.L_x_174:
        /* <DEDUP_REMOVED lines=11> */
.L_x_177:
[----:B------:R-:W-:Y:S05]  /*5d00*/  BSYNC B1 ;  /* 0x0000000000017941 */ /* 0x000fea0003800000 */
.L_x_176:
        /* <DEDUP_REMOVED lines=13> */
.L_x_179:
[----:B------:R-:W-:Y:S05]  /*5de0*/  BSYNC B1 ;  /* 0x0000000000017941 */ /* 0x000fea0003800000 */
.L_x_178:
        /* <DEDUP_REMOVED lines=12> */
.L_x_181:
[----:B------:R-:W-:Y:S05]  /*5eb0*/  BSYNC B1 ;  /* 0x0000000000017941 */ /* 0x000fea0003800000 */
.L_x_180:
        /* <DEDUP_REMOVED lines=12> */
.L_x_183:
[----:B------:R-:W-:Y:S05]  /*5f80*/  BSYNC B1 ;  /* 0x0000000000017941 */ /* 0x000fea0003800000 */
.L_x_182:
        /* <DEDUP_REMOVED lines=11> */
.L_x_185:
[----:B------:R-:W-:Y:S05]  /*6040*/  BSYNC B1 ;  /* 0x0000000000017941 */ /* 0x000fea0003800000 */
.L_x_184:
        /* <DEDUP_REMOVED lines=13> */
.L_x_187:
[----:B------:R-:W-:Y:S05]  /*6120*/  BSYNC B1 ;  /* 0x0000000000017941 */ /* 0x000fea0003800000 */
.L_x_186:
        /* <DEDUP_REMOVED lines=12> */
.L_x_189:
[----:B------:R-:W-:Y:S05]  /*61f0*/  BSYNC B1 ;  /* 0x0000000000017941 */ /* 0x000fea0003800000 */
.L_x_188:
        /* <DEDUP_REMOVED lines=12> */
.L_x_191:
[----:B------:R-:W-:Y:S05]  /*62c0*/  BSYNC B1 ;  /* 0x0000000000017941 */ /* 0x000fea0003800000 */
.L_x_190:
        /* <DEDUP_REMOVED lines=11> */
.L_x_193:
[----:B------:R-:W-:Y:S05]  /*6380*/  BSYNC B1 ;  /* 0x0000000000017941 */ /* 0x000fea0003800000 */
.L_x_192:
        /* <DEDUP_REMOVED lines=13> */
.L_x_195:
[----:B------:R-:W-:Y:S05]  /*6460*/  BSYNC B1 ;  /* 0x0000000000017941 */ /* 0x000fea0003800000 */
.L_x_194:
        /* <DEDUP_REMOVED lines=12> */
.L_x_197:
[----:B------:R-:W-:Y:S05]  /*6530*/  BSYNC B1 ;  /* 0x0000000000017941 */ /* 0x000fea0003800000 */
.L_x_196:
        /* <DEDUP_REMOVED lines=12> */
.L_x_199:
[----:B------:R-:W-:Y:S05]  /*6600*/  BSYNC B1 ;  /* 0x0000000000017941 */ /* 0x000fea0003800000 */
.L_x_198:
        /* <DEDUP_REMOVED lines=11> */
.L_x_201:
[----:B------:R-:W-:Y:S05]  /*66c0*/  BSYNC B1 ;  /* 0x0000000000017941 */ /* 0x000fea0003800000 */
.L_x_200:
        /* <DEDUP_REMOVED lines=13> */
.L_x_203:
[----:B------:R-:W-:Y:S05]  /*67a0*/  BSYNC B1 ;  /* 0x0000000000017941 */ /* 0x000fea0003800000 */
.L_x_202:
        /* <DEDUP_REMOVED lines=12> */
.L_x_205:
[----:B------:R-:W-:Y:S05]  /*6870*/  BSYNC B1 ;  /* 0x0000000000017941 */ /* 0x000fea0003800000 */
.L_x_204:
        /* <DEDUP_REMOVED lines=12> */
.L_x_207:
[----:B------:R-:W-:Y:S05]  /*6940*/  BSYNC B1 ;  /* 0x0000000000017941 */ /* 0x000fea0003800000 */
.L_x_206:
        /* <DEDUP_REMOVED lines=11> */
.L_x_209:
[----:B------:R-:W-:Y:S05]  /*6a00*/  BSYNC B1 ;  /* 0x0000000000017941 */ /* 0x000fea0003800000 */
.L_x_208:
        /* <DEDUP_REMOVED lines=13> */
.L_x_211:
[----:B------:R-:W-:Y:S05]  /*6ae0*/  BSYNC B1 ;  /* 0x0000000000017941 */ /* 0x000fea0003800000 */
.L_x_210:
        /* <DEDUP_REMOVED lines=12> */
.L_x_213:
[----:B------:R-:W-:Y:S05]  /*6bb0*/  BSYNC B1 ;  /* 0x0000000000017941 */ /* 0x000fea0003800000 */
.L_x_212:
        /* <DEDUP_REMOVED lines=12> */
.L_x_215:
[----:B------:R-:W-:Y:S05]  /*6c80*/  BSYNC B1 ;  /* 0x0000000000017941 */ /* 0x000fea0003800000 */
.L_x_214:
        /* <DEDUP_REMOVED lines=11> */
.L_x_217:
[----:B------:R-:W-:Y:S05]  /*6d40*/  BSYNC B1 ;  /* 0x0000000000017941 */ /* 0x000fea0003800000 */
.L_x_216:
        /* <DEDUP_REMOVED lines=13> */
.L_x_219:
[----:B------:R-:W-:Y:S05]  /*6e20*/  BSYNC B1 ;  /* 0x0000000000017941 */ /* 0x000fea0003800000 */
.L_x_218:
        /* <DEDUP_REMOVED lines=12> */
.L_x_221:
[----:B------:R-:W-:Y:S05]  /*6ef0*/  BSYNC B1 ;  /* 0x0000000000017941 */ /* 0x000fea0003800000 */
.L_x_220:
        /* <DEDUP_REMOVED lines=12> */
.L_x_223:
[----:B------:R-:W-:Y:S05]  /*6fc0*/  BSYNC B1 ;  /* 0x0000000000017941 */ /* 0x000fea0003800000 */
.L_x_222:
        /* <DEDUP_REMOVED lines=11> */
.L_x_225:
[----:B------:R-:W-:Y:S05]  /*7080*/  BSYNC B1 ;  /* 0x0000000000017941 */ /* 0x000fea0003800000 */
.L_x_224:
        /* <DEDUP_REMOVED lines=13> */
.L_x_227:
[----:B------:R-:W-:Y:S05]  /*7160*/  BSYNC B1 ;  /* 0x0000000000017941 */ /* 0x000fea0003800000 */
.L_x_226:
        /* <DEDUP_REMOVED lines=12> */
.L_x_229:
[----:B------:R-:W-:Y:S05]  /*7230*/  BSYNC B1 ;  /* 0x0000000000017941 */ /* 0x000fea0003800000 */
.L_x_228:
        /* <DEDUP_REMOVED lines=12> */
.L_x_231:
[----:B------:R-:W-:Y:S05]  /*7300*/  BSYNC B1 ;  /* 0x0000000000017941 */ /* 0x000fea0003800000 */
.L_x_230:
        /* <DEDUP_REMOVED lines=11> */
.L_x_233:
[----:B------:R-:W-:Y:S05]  /*73c0*/  BSYNC B1 ;  /* 0x0000000000017941 */ /* 0x000fea0003800000 */
.L_x_232:
        /* <DEDUP_REMOVED lines=13> */
.L_x_235:
[----:B------:R-:W-:Y:S05]  /*74a0*/  BSYNC B1 ;  /* 0x0000000000017941 */ /* 0x000fea0003800000 */
.L_x_234:
        /* <DEDUP_REMOVED lines=12> */
.L_x_237:
[----:B------:R-:W-:Y:S05]  /*7570*/  BSYNC B1 ;  /* 0x0000000000017941 */ /* 0x000fea0003800000 */
.L_x_236:
        /* <DEDUP_REMOVED lines=12> */
.L_x_239:
[----:B------:R-:W-:Y:S05]  /*7640*/  BSYNC B1 ;  /* 0x0000000000017941 */ /* 0x000fea0003800000 */
.L_x_238:
        /* <DEDUP_REMOVED lines=11> */
.L_x_241:
[----:B------:R-:W-:Y:S05]  /*7700*/  BSYNC B1 ;  /* 0x0000000000017941 */ /* 0x000fea0003800000 */
.L_x_240:
        /* <DEDUP_REMOVED lines=13> */
.L_x_243:
[----:B------:R-:W-:Y:S05]  /*77e0*/  BSYNC B1 ;  /* 0x0000000000017941 */ /* 0x000fea0003800000 */
.L_x_242:
        /* <DEDUP_REMOVED lines=12> */
.L_x_245:
[----:B------:R-:W-:Y:S05]  /*78b0*/  BSYNC B1 ;  /* 0x0000000000017941 */ /* 0x000fea0003800000 */
.L_x_244:
        /* <DEDUP_REMOVED lines=12> */
.L_x_247:
[----:B------:R-:W-:Y:S05]  /*7980*/  BSYNC B1 ;  /* 0x0000000000017941 */ /* 0x000fea0003800000 */
.L_x_246:
        /* <DEDUP_REMOVED lines=11> */
.L_x_249:
[----:B------:R-:W-:Y:S05]  /*7a40*/  BSYNC B1 ;  /* 0x0000000000017941 */ /* 0x000fea0003800000 */
.L_x_248:
        /* <DEDUP_REMOVED lines=13> */
.L_x_251:
[----:B------:R-:W-:Y:S05]  /*7b20*/  BSYNC B1 ;  /* 0x0000000000017941 */ /* 0x000fea0003800000 */
.L_x_250:
        /* <DEDUP_REMOVED lines=12> */
.L_x_253:
[----:B------:R-:W-:Y:S05]  /*7bf0*/  BSYNC B1 ;  /* 0x0000000000017941 */ /* 0x000fea0003800000 */
.L_x_252:
        /* <DEDUP_REMOVED lines=12> */
.L_x_255:
[----:B------:R-:W-:Y:S05]  /*7cc0*/  BSYNC B1 ;  /* 0x0000000000017941 */ /* 0x000fea0003800000 */
.L_x_254:
        /* <DEDUP_REMOVED lines=11> */
.L_x_257:
[----:B------:R-:W-:Y:S05]  /*7d80*/  BSYNC B1 ;  /* 0x0000000000017941 */ /* 0x000fea0003800000 */
.L_x_256:
        /* <DEDUP_REMOVED lines=13> */
.L_x_259:
[----:B------:R-:W-:Y:S05]  /*7e60*/  BSYNC B1 ;  /* 0x0000000000017941 */ /* 0x000fea0003800000 */
.L_x_258:
        /* <DEDUP_REMOVED lines=12> */
.L_x_261:
[----:B------:R-:W-:Y:S05]  /*7f30*/  BSYNC B1 ;  /* 0x0000000000017941 */ /* 0x000fea0003800000 */
.L_x_260:
        /* <DEDUP_REMOVED lines=12> */
.L_x_263:
[----:B------:R-:W-:Y:S05]  /*8000*/  BSYNC B1 ;  /* 0x0000000000017941 */ /* 0x000fea0003800000 */
.L_x_262:
        /* <DEDUP_REMOVED lines=11> */
.L_x_265:
[----:B------:R-:W-:Y:S05]  /*80c0*/  BSYNC B1 ;  /* 0x0000000000017941 */ /* 0x000fea0003800000 */
.L_x_264:
        /* <DEDUP_REMOVED lines=13> */
.L_x_267:
[----:B------:R-:W-:Y:S05]  /*81a0*/  BSYNC B1 ;  /* 0x0000000000017941 */ /* 0x000fea0003800000 */
.L_x_266:
        /* <DEDUP_REMOVED lines=12> */
.L_x_269:
[----:B------:R-:W-:Y:S05]  /*8270*/  BSYNC B1 ;  /* 0x0000000000017941 */ /* 0x000fea0003800000 */
.L_x_268:
        /* <DEDUP_REMOVED lines=12> */
.L_x_271:
[----:B------:R-:W-:Y:S05]  /*8340*/  BSYNC B1 ;  /* 0x0000000000017941 */ /* 0x000fea0003800000 */
.L_x_270:
        /* <DEDUP_REMOVED lines=11> */
.L_x_273:
[----:B------:R-:W-:Y:S05]  /*8400*/  BSYNC B1 ;  /* 0x0000000000017941 */ /* 0x000fea0003800000 */
.L_x_272:
        /* <DEDUP_REMOVED lines=13> */
.L_x_275:
[----:B------:R-:W-:Y:S05]  /*84e0*/  BSYNC B1 ;  /* 0x0000000000017941 */ /* 0x000fea0003800000 */
.L_x_274:
        /* <DEDUP_REMOVED lines=12> */
.L_x_277:
[----:B------:R-:W-:Y:S05]  /*85b0*/  BSYNC B1 ;  /* 0x0000000000017941 */ /* 0x000fea0003800000 */
.L_x_276:
        /* <DEDUP_REMOVED lines=12> */
.L_x_279:
[----:B------:R-:W-:Y:S05]  /*8680*/  BSYNC B1 ;  /* 0x0000000000017941 */ /* 0x000fea0003800000 */
.L_x_278:
        /* <DEDUP_REMOVED lines=11> */
.L_x_281:
[----:B------:R-:W-:Y:S05]  /*8740*/  BSYNC B1 ;  /* 0x0000000000017941 */ /* 0x000fea0003800000 */
.L_x_280:
        /* <DEDUP_REMOVED lines=13> */
.L_x_283:
[----:B------:R-:W-:Y:S05]  /*8820*/  BSYNC B1 ;  /* 0x0000000000017941 */ /* 0x000fea0003800000 */
.L_x_282:
        /* <DEDUP_REMOVED lines=12> */
.L_x_285:
[----:B------:R-:W-:Y:S05]  /*88f0*/  BSYNC B1 ;  /* 0x0000000000017941 */ /* 0x000fea0003800000 */
.L_x_284:
        /* <DEDUP_REMOVED lines=12> */
.L_x_287:
[----:B------:R-:W-:Y:S05]  /*89c0*/  BSYNC B1 ;  /* 0x0000000000017941 */ /* 0x000fea0003800000 */
.L_x_286:
        /* <DEDUP_REMOVED lines=11> */
.L_x_289:
[----:B------:R-:W-:Y:S05]  /*8a80*/  BSYNC B1 ;  /* 0x0000000000017941 */ /* 0x000fea0003800000 */
.L_x_288:
        /* <DEDUP_REMOVED lines=13> */
.L_x_291:
[----:B------:R-:W-:Y:S05]  /*8b60*/  BSYNC B1 ;  /* 0x0000000000017941 */ /* 0x000fea0003800000 */
.L_x_290:
        /* <DEDUP_REMOVED lines=12> */
.L_x_293:
[----:B------:R-:W-:Y:S05]  /*8c30*/  BSYNC B1 ;  /* 0x0000000000017941 */ /* 0x000fea0003800000 */
.L_x_292:
        /* <DEDUP_REMOVED lines=12> */
.L_x_295:
[----:B------:R-:W-:Y:S05]  /*8d00*/  BSYNC B1 ;  /* 0x0000000000017941 */ /* 0x000fea0003800000 */
.L_x_294:
        /* <DEDUP_REMOVED lines=11> */
.L_x_297:
[----:B------:R-:W-:Y:S05]  /*8dc0*/  BSYNC B1 ;  /* 0x0000000000017941 */ /* 0x000fea0003800000 */
.L_x_296:
        /* <DEDUP_REMOVED lines=13> */
.L_x_299:
[----:B------:R-:W-:Y:S05]  /*8ea0*/  BSYNC B1 ;  /* 0x0000000000017941 */ /* 0x000fea0003800000 */
.L_x_298:
        /* <DEDUP_REMOVED lines=12> */
.L_x_301:
[----:B------:R-:W-:Y:S05]  /*8f70*/  BSYNC B1 ;  /* 0x0000000000017941 */ /* 0x000fea0003800000 */
.L_x_300:
        /* <DEDUP_REMOVED lines=12> */
.L_x_303:
[----:B------:R-:W-:Y:S05]  /*9040*/  BSYNC B1 ;  /* 0x0000000000017941 */ /* 0x000fea0003800000 */
.L_x_302:
        /* <DEDUP_REMOVED lines=11> */
.L_x_305:
[----:B------:R-:W-:Y:S05]  /*9100*/  BSYNC B1 ;  /* 0x0000000000017941 */ /* 0x000fea0003800000 */
.L_x_304:
        /* <DEDUP_REMOVED lines=13> */
.L_x_307:
[----:B------:R-:W-:Y:S05]  /*91e0*/  BSYNC B1 ;  /* 0x0000000000017941 */ /* 0x000fea0003800000 */
.L_x_306:
        /* <DEDUP_REMOVED lines=12> */
.L_x_309:
[----:B------:R-:W-:Y:S05]  /*92b0*/  BSYNC B1 ;  /* 0x0000000000017941 */ /* 0x000fea0003800000 */
.L_x_308:
        /* <DEDUP_REMOVED lines=12> */
.L_x_311:
[----:B------:R-:W-:Y:S05]  /*9380*/  BSYNC B1 ;  /* 0x0000000000017941 */ /* 0x000fea0003800000 */
.L_x_310:
        /* <DEDUP_REMOVED lines=11> */
.L_x_313:
[----:B------:R-:W-:Y:S05]  /*9440*/  BSYNC B1 ;  /* 0x0000000000017941 */ /* 0x000fea0003800000 */
.L_x_312:
        /* <DEDUP_REMOVED lines=13> */
.L_x_315:
[----:B------:R-:W-:Y:S05]  /*9520*/  BSYNC B1 ;  /* 0x0000000000017941 */ /* 0x000fea0003800000 */
.L_x_314:
        /* <DEDUP_REMOVED lines=12> */
.L_x_317:
[----:B------:R-:W-:Y:S05]  /*95f0*/  BSYNC B1 ;  /* 0x0000000000017941 */ /* 0x000fea0003800000 */
.L_x_316:
        /* <DEDUP_REMOVED lines=12> */
.L_x_319:
[----:B------:R-:W-:Y:S05]  /*96c0*/  BSYNC B1 ;  /* 0x0000000000017941 */ /* 0x000fea0003800000 */
.L_x_318:
        /* <DEDUP_REMOVED lines=11> */
.L_x_321:
[----:B------:R-:W-:Y:S05]  /*9780*/  BSYNC B1 ;  /* 0x0000000000017941 */ /* 0x000fea0003800000 */
.L_x_320:
        /* <DEDUP_REMOVED lines=13> */
.L_x_323:
[----:B------:R-:W-:Y:S05]  /*9860*/  BSYNC B1 ;  /* 0x0000000000017941 */ /* 0x000fea0003800000 */
.L_x_322:
        /* <DEDUP_REMOVED lines=12> */
.L_x_325:
[----:B------:R-:W-:Y:S05]  /*9930*/  BSYNC B1 ;  /* 0x0000000000017941 */ /* 0x000fea0003800000 */
.L_x_324:
        /* <DEDUP_REMOVED lines=12> */
.L_x_327:
[----:B------:R-:W-:Y:S05]  /*9a00*/  BSYNC B1 ;  /* 0x0000000000017941 */ /* 0x000fea0003800000 */
.L_x_326:
        /* <DEDUP_REMOVED lines=11> */
.L_x_329:
[----:B------:R-:W-:Y:S05]  /*9ac0*/  BSYNC B1 ;  /* 0x0000000000017941 */ /* 0x000fea0003800000 */
.L_x_328:
        /* <DEDUP_REMOVED lines=13> */
.L_x_331:
[----:B------:R-:W-:Y:S05]  /*9ba0*/  BSYNC B1 ;  /* 0x0000000000017941 */ /* 0x000fea0003800000 */
.L_x_330:
        /* <DEDUP_REMOVED lines=12> */
.L_x_333:
[----:B------:R-:W-:Y:S05]  /*9c70*/  BSYNC B1 ;  /* 0x0000000000017941 */ /* 0x000fea0003800000 */
.L_x_332:
        /* <DEDUP_REMOVED lines=12> */
.L_x_335:
[----:B------:R-:W-:Y:S05]  /*9d40*/  BSYNC B1 ;  /* 0x0000000000017941 */ /* 0x000fea0003800000 */
.L_x_334:
        /* <DEDUP_REMOVED lines=11> */
.L_x_337:
[----:B------:R-:W-:Y:S05]  /*9e00*/  BSYNC B1 ;  /* 0x0000000000017941 */ /* 0x000fea0003800000 */
.L_x_336:
        /* <DEDUP_REMOVED lines=13> */
.L_x_339:
[----:B------:R-:W-:Y:S05]  /*9ee0*/  BSYNC B1 ;  /* 0x0000000000017941 */ /* 0x000fea0003800000 */
.L_x_338:
        /* <DEDUP_REMOVED lines=12> */
.L_x_341:
[----:B------:R-:W-:Y:S05]  /*9fb0*/  BSYNC B1 ;  /* 0x0000000000017941 */ /* 0x000fea0003800000 */
.L_x_340:
        /* <DEDUP_REMOVED lines=12> */
.L_x_343:
[----:B------:R-:W-:Y:S05]  /*a080*/  BSYNC B1 ;  /* 0x0000000000017941 */ /* 0x000fea0003800000 */
.L_x_342:
        /* <DEDUP_REMOVED lines=11> */
.L_x_345:
[----:B------:R-:W-:Y:S05]  /*a140*/  BSYNC B1 ;  /* 0x0000000000017941 */ /* 0x000fea0003800000 */
.L_x_344:
        /* <DEDUP_REMOVED lines=13> */
.L_x_347:
[----:B------:R-:W-:Y:S05]  /*a220*/  BSYNC B1 ;  /* 0x0000000000017941 */ /* 0x000fea0003800000 */
.L_x_346:
        /* <DEDUP_REMOVED lines=12> */
.L_x_349:
[----:B------:R-:W-:Y:S05]  /*a2f0*/  BSYNC B1 ;  /* 0x0000000000017941 */ /* 0x000fea0003800000 */
.L_x_348:
        /* <DEDUP_REMOVED lines=12> */
.L_x_351:
[----:B------:R-:W-:Y:S05]  /*a3c0*/  BSYNC B1 ;  /* 0x0000000000017941 */ /* 0x000fea0003800000 */
.L_x_350:
        /* <DEDUP_REMOVED lines=11> */
.L_x_353:
[----:B------:R-:W-:Y:S05]  /*a480*/  BSYNC B1 ;  /* 0x0000000000017941 */ /* 0x000fea0003800000 */
.L_x_352:
        /* <DEDUP_REMOVED lines=13> */
.L_x_355:
[----:B------:R-:W-:Y:S05]  /*a560*/  BSYNC B1 ;  /* 0x0000000000017941 */ /* 0x000fea0003800000 */
.L_x_354:
        /* <DEDUP_REMOVED lines=12> */
.L_x_357:
[----:B------:R-:W-:Y:S05]  /*a630*/  BSYNC B1 ;  /* 0x0000000000017941 */ /* 0x000fea0003800000 */
.L_x_356:
        /* <DEDUP_REMOVED lines=12> */
.L_x_359:
[----:B------:R-:W-:Y:S05]  /*a700*/  BSYNC B1 ;  /* 0x0000000000017941 */ /* 0x000fea0003800000 */
.L_x_358:
        /* <DEDUP_REMOVED lines=11> */
.L_x_361:
[----:B------:R-:W-:Y:S05]  /*a7c0*/  BSYNC B1 ;  /* 0x0000000000017941 */ /* 0x000fea0003800000 */
.L_x_360:
        /* <DEDUP_REMOVED lines=13> */
.L_x_363:
[----:B------:R-:W-:Y:S05]  /*a8a0*/  BSYNC B1 ;  /* 0x0000000000017941 */ /* 0x000fea0003800000 */
.L_x_362:
        /* <DEDUP_REMOVED lines=12> */
.L_x_365:
[----:B------:R-:W-:Y:S05]  /*a970*/  BSYNC B1 ;  /* 0x0000000000017941 */ /* 0x000fea0003800000 */
.L_x_364:
        /* <DEDUP_REMOVED lines=12> */
.L_x_367:
[----:B------:R-:W-:Y:S05]  /*aa40*/  BSYNC B1 ;  /* 0x0000000000017941 */ /* 0x000fea0003800000 */
.L_x_366:
        /* <DEDUP_REMOVED lines=11> */
.L_x_369:
[----:B------:R-:W-:Y:S05]  /*ab00*/  BSYNC B1 ;  /* 0x0000000000017941 */ /* 0x000fea0003800000 */
.L_x_368:
        /* <DEDUP_REMOVED lines=13> */
.L_x_371:
[----:B------:R-:W-:Y:S05]  /*abe0*/  BSYNC B1 ;  /* 0x0000000000017941 */ /* 0x000fea0003800000 */
.L_x_370:
        /* <DEDUP_REMOVED lines=12> */
.L_x_373:
[----:B------:R-:W-:Y:S05]  /*acb0*/  BSYNC B1 ;  /* 0x0000000000017941 */ /* 0x000fea0003800000 */
.L_x_372:
        /* <DEDUP_REMOVED lines=12> */
.L_x_375:
[----:B------:R-:W-:Y:S05]  /*ad80*/  BSYNC B1 ;  /* 0x0000000000017941 */ /* 0x000fea0003800000 */
.L_x_374:
        /* <DEDUP_REMOVED lines=11> */
.L_x_377:
[----:B------:R-:W-:Y:S05]  /*ae40*/  BSYNC B1 ;  /* 0x0000000000017941 */ /* 0x000fea0003800000 */
.L_x_376:
        /* <DEDUP_REMOVED lines=13> */
.L_x_379:
[----:B------:R-:W-:Y:S05]  /*af20*/  BSYNC B1 ;  /* 0x0000000000017941 */ /* 0x000fea0003800000 */
.L_x_378:
        /* <DEDUP_REMOVED lines=12> */
.L_x_381:
[----:B------:R-:W-:Y:S05]  /*aff0*/  BSYNC B1 ;  /* 0x0000000000017941 */ /* 0x000fea0003800000 */
.L_x_380:
        /* <DEDUP_REMOVED lines=12> */
.L_x_383:
[----:B------:R-:W-:Y:S05]  /*b0c0*/  BSYNC B1 ;  /* 0x0000000000017941 */ /* 0x000fea0003800000 */
.L_x_382:
        /* <DEDUP_REMOVED lines=11> */
.L_x_385:
[----:B------:R-:W-:Y:S05]  /*b180*/  BSYNC B1 ;  /* 0x0000000000017941 */ /* 0x000fea0003800000 */
.L_x_384:
        /* <DEDUP_REMOVED lines=13> */
.L_x_387:
[----:B------:R-:W-:Y:S05]  /*b260*/  BSYNC B1 ;  /* 0x0000000000017941 */ /* 0x000fea0003800000 */
.L_x_386:
        /* <DEDUP_REMOVED lines=12> */
.L_x_389:
[----:B------:R-:W-:Y:S05]  /*b330*/  BSYNC B1 ;  /* 0x0000000000017941 */ /* 0x000fea0003800000 */
.L_x_388:
        /* <DEDUP_REMOVED lines=12> */
.L_x_391:
[----:B------:R-:W-:Y:S05]  /*b400*/  BSYNC B1 ;  /* 0x0000000000017941 */ /* 0x000fea0003800000 */
.L_x_390:
        /* <DEDUP_REMOVED lines=11> */
.L_x_393:
[----:B------:R-:W-:Y:S05]  /*b4c0*/  BSYNC B1 ;  /* 0x0000000000017941 */ /* 0x000fea0003800000 */
.L_x_392:
        /* <DEDUP_REMOVED lines=13> */
.L_x_395:
[----:B------:R-:W-:Y:S05]  /*b5a0*/  BSYNC B1 ;  /* 0x0000000000017941 */ /* 0x000fea0003800000 */
.L_x_394:
        /* <DEDUP_REMOVED lines=12> */
.L_x_397:
[----:B------:R-:W-:Y:S05]  /*b670*/  BSYNC B1 ;  /* 0x0000000000017941 */ /* 0x000fea0003800000 */
.L_x_396:
        /* <DEDUP_REMOVED lines=12> */
.L_x_399:
[----:B------:R-:W-:Y:S05]  /*b740*/  BSYNC B1 ;  /* 0x0000000000017941 */ /* 0x000fea0003800000 */
.L_x_398:
        /* <DEDUP_REMOVED lines=11> */
.L_x_401:
[----:B------:R-:W-:Y:S05]  /*b800*/  BSYNC B1 ;  /* 0x0000000000017941 */ /* 0x000fea0003800000 */
.L_x_400:
        /* <DEDUP_REMOVED lines=13> */
.L_x_403:
[----:B------:R-:W-:Y:S05]  /*b8e0*/  BSYNC B1 ;  /* 0x0000000000017941 */ /* 0x000fea0003800000 */
.L_x_402:
        /* <DEDUP_REMOVED lines=13> */
.L_x_405:
[----:B------:R-:W-:Y:S05]  /*b9c0*/  BSYNC B1 ;  /* 0x0000000000017941 */ /* 0x000fea0003800000 */
.L_x_404:
[----:B-1---5:R-:W-:Y:S01]  /*b9d0*/  SHF.L.U32 R5, R226, 0x10, RZ ;  /* 0x00000010e2057819 */ /* 0x022fe200000006ff */
[----:B------:R-:W-:Y:S01]  /*b9e0*/  BSSY B1, `(.L_x_406) ;  /* 0x0000008000017945 */ /* 0x000fe20003800000 */
[----:B------:R-:W-:-:S03]  /*b9f0*/  ISETP.GT.AND P1, PT, R3, 0x8, P1 ;  /* 0x000000080300780c */ /* 0x000fc60000f24270 */
[----:B------:R-:W-:-:S04]  /*ba00*/  FMUL R4, R5, R216 ;  /* 0x000000d805047220 */ /* 0x000fc80000400000 */
[----:B------:R-:W-:-:S05]  /*ba10*/  FFMA R4, R117, R217, R4 ;  /* 0x000000d975047223 */ /* 0x000fca0000000004 */
[----:B------:R-:W-:-:S05]  /*ba20*/  F2FP.BF16.F32.PACK_AB R4, RZ, R4 ;  /* 0x00000004ff04723e */ /* 0x000fca00000010ff */
[----:B------:R1:W-:Y:S01]  /*ba30*/  @P3 STG.E.U16 desc[UR36][R222.64+0x2f2], R4 ;  /* 0x0002f204de003986 */ /* 0x0003e2000c101524 */
[----:B------:R-:W-:Y:S05]  /*ba40*/  @!P1 BRA `(.L_x_407) ;  /* 0x0000000000049947 */ /* 0x000fea0003800000 */
[----:B------:R0:W5:Y:S02]  /*ba50*/  LDG.E.LTC128B.U16 R226, desc[UR36][R10.64+0x2f0] ;  /* 0x0002f0240ae27981 */ /* 0x000164000c1e1520 */
.L_x_407:
[----:B------:R-:W-:Y:S05]  /*ba60*/  BSYNC B1 ;  /* 0x0000000000017941 */ /* 0x000fea0003800000 */
.L_x_406:
[----:B-----5:R-:W-:Y:S01]  /*ba70*/  IMAD.U32 R5, R226, 0x10000, RZ ;  /* 0x00010000e2057824 */ /* 0x020fe200078e00ff */
[----:B------:R-:W-:Y:S01]  /*ba80*/  ISETP.GT.AND P0, PT, R3, 0x8, P0 ;  /* 0x000000080300780c */ /* 0x000fe20000704270 */
[----:B-1----:R-:W-:Y:S01]  /*ba90*/  @P1 IMAD.MOV.U32 R4, RZ, RZ, R8 ;  /* 0x000000ffff041224 */ /* 0x002fe200078e0008 */
        /* <DEDUP_REMOVED lines=9> */
.L_x_409:
[----:B------:R-:W-:Y:S05]  /*bb30*/  BSYNC B1 ;  /* 0x0000000000017941 */ /* 0x000fea0003800000 */
.L_x_408:
[----:B------:R-:W-:Y:S05]  /*bb40*/  @!P0 BRA `(.L_x_410) ;  /* 0x0000004c00888947 */ /* 0x000fea0003800000 */
[----:B-----5:R-:W-:-:S04]  /*bb50*/  IMAD.U32 R3, R226, 0x10000, RZ ;  /* 0x00010000e2037824 */ /* 0x020fc800078e00ff */
[----:B-1----:R-:W-:-:S04]  /*bb60*/  FMUL R4, R3, R216 ;  /* 0x000000d803047220 */ /* 0x002fc80000400000 */
[----:B------:R-:W-:-:S05]  /*bb70*/  FFMA R4, R119, R217, R4 ;  /* 0x000000d977047223 */ /* 0x000fca0000000004 */
[----:B------:R-:W-:-:S05]  /*bb80*/  F2FP.BF16.F32.PACK_AB R4, RZ, R4 ;  /* 0x00000004ff04723e */ /* 0x000fca00000010ff */
[----:B------:R1:W-:Y:S01]  /*bb90*/  STG.E.U16 desc[UR36][R8.64+0x2f2], R4 ;  /* 0x0002f20408007986 */ /* 0x0003e2000c101524 */
[----:B------:R-:W-:Y:S05]  /*bba0*/  BRA `(.L_x_410) ;  /* 0x0000004c00707947 */ /* 0x000fea0003800000 */
.L_x_29:
[----:B------:R-:W-:Y:S01]  /*bbb0*/  ULDC.64 UR4, c[0x0][0x5c0] ;  /* 0x0001700000047ab9 */ /* 0x000fe20000000a00 */
[----:B------:R-:W-:Y:S01]  /*bbc0*/  ISETP.GT.AND P3, PT, R4, 0x1, PT ;  /* 0x000000010400780c */ /* 0x000fe20003f64270 */
[-C--:B------:R-:W-:Y:S01]  /*bbd0*/  FMUL R6, R120, R217.reuse ;  /* 0x000000d978067220 */ /* 0x080fe20000400000 */
[----:B------:R-:W-:Y:S01]  /*bbe0*/  LEA R10, P2, R20, UR4, 0x1 ;  /* 0x00000004140a7c11 */ /* 0x000fe2000f8408ff */
[-C--:B------:R-:W-:Y:S01]  /*bbf0*/  FMUL R5, R121, R217.reuse ;  /* 0x000000d979057220 */ /* 0x080fe20000400000 */
[----:B------:R-:W-:Y:S01]  /*bc00*/  SHF.L.U64.HI R9, R8, 0x4, R9 ;  /* 0x0000000408097819 */ /* 0x000fe20000010209 */
[-C--:B------:R-:W-:Y:S01]  /*bc10*/  FMUL R122, R122, R217.reuse ;  /* 0x000000d97a7a7220 */ /* 0x080fe20000400000 */
[----:B------:R-:W-:Y:S01]  /*bc20*/  LEA.HI.X R11, R20, UR5, R221, 0x1, P2 ;  /* 0x00000005140b7c11 */ /* 0x000fe200090f0cdd */
[-C--:B------:R-:W-:Y:S01]  /*bc30*/  FMUL R123, R123, R217.reuse ;  /* 0x000000d97b7b7220 */ /* 0x080fe20000400000 */
[----:B------:R-:W-:Y:S01]  /*bc40*/  ISETP.GT.AND P2, PT, R3, RZ, P3 ;  /* 0x000000ff0300720c */ /* 0x000fe20001f44270 */
[-C--:B------:R-:W-:Y:S01]  /*bc50*/  FMUL R124, R124, R217.reuse ;  /* 0x000000d97c7c7220 */ /* 0x080fe20000400000 */
[----:B------:R-:W-:Y:S01]  /*bc60*/  F2FP.BF16.F32.PACK_AB R6, RZ, R6 ;  /* 0x00000006ff06723e */ /* 0x000fe200000010ff */
[----:B------:R-:W-:Y:S01]  /*bc70*/  FMUL R125, R125, R217 ;  /* 0x000000d97d7d7220 */ /* 0x000fe20000400000 */
[----:B------:R-:W-:Y:S01]  /*bc80*/  F2FP.BF16.F32.PACK_AB R5, RZ, R5 ;  /* 0x00000005ff05723e */ /* 0x000fe200000010ff */
[-C--:B------:R-:W-:Y:S01]  /*bc90*/  FMUL R126, R126, R217.reuse ;  /* 0x000000d97e7e7220 */ /* 0x080fe20000400000 */
[C---:B------:R-:W-:Y:S01]  /*bca0*/  ISETP.GT.AND P3, PT, R3.reuse, 0x8, P3 ;  /* 0x000000080300780c */ /* 0x040fe20001f64270 */
[----:B------:R0:W-:Y:S01]  /*bcb0*/  @P0 STG.E.U16 desc[UR36][R10.64], R6 ;  /* 0x000000060a000986 */ /* 0x0001e2000c101524 */
[----:B------:R-:W-:Y:S01]  /*bcc0*/  ISETP.GT.AND P1, PT, R3, 0x8, P1 ;  /* 0x000000080300780c */ /* 0x000fe20000f24270 */
[-C--:B------:R-:W-:Y:S01]  /*bcd0*/  FMUL R127, R127, R217.reuse ;  /* 0x000000d97f7f7220 */ /* 0x080fe20000400000 */
[----:B------:R-:W-:Y:S01]  /*bce0*/  LEA R8, P4, R8, R10, 0x4 ;  /* 0x0000000a08087211 */ /* 0x000fe200078820ff */
[-C--:B------:R-:W-:Y:S01]  /*bcf0*/  FMUL R128, R128, R217.reuse ;  /* 0x000000d980807220 */ /* 0x080fe20000400000 */
[----:B------:R-:W-:Y:S01]  /*bd00*/  ISETP.GT.AND P0, PT, R4, 0x9, PT ;  /* 0x000000090400780c */ /* 0x000fe20003f04270 */
[--C-:B------:R-:W-:Y:S01]  /*bd10*/  @P2 IMAD.MOV.U32 R7, RZ, RZ, R11.reuse ;  /* 0x000000ffff072224 */ /* 0x100fe200078e000b */
[----:B------:R-:W-:Y:S01]  /*bd20*/  F2FP.BF16.F32.PACK_AB R122, RZ, R122 ;  /* 0x0000007aff7a723e */ /* 0x000fe200000010ff */
[----:B------:R-:W-:Y:S01]  /*bd30*/  IMAD.X R9, R9, 0x1, R11, P4 ;  /* 0x0000000109097824 */ /* 0x000fe200020e060b */
[----:B------:R-:W-:Y:S01]  /*bd40*/  ISETP.GT.AND P4, PT, R3, RZ, P0 ;  /* 0x000000ff0300720c */ /* 0x000fe20000784270 */
[----:B------:R-:W-:Y:S01]  /*bd50*/  FMUL R129, R129, R217 ;  /* 0x000000d981817220 */ /* 0x000fe20000400000 */
[----:B------:R-:W-:Y:S01]  /*bd60*/  F2FP.BF16.F32.PACK_AB R123, RZ, R123 ;  /* 0x0000007bff7b723e */ /* 0x000fe200000010ff */
[-C--:B------:R-:W-:Y:S01]  /*bd70*/  FMUL R130, R130, R217.reuse ;  /* 0x000000d982827220 */ /* 0x080fe20000400000 */
[----:B0-----:R-:W-:Y:S01]  /*bd80*/  @P2 MOV R6, R10 ;  /* 0x0000000a00062202 */ /* 0x001fe20000000f00 */
[-C--:B------:R-:W-:Y:S01]  /*bd90*/  FMUL R131, R131, R217.reuse ;  /* 0x000000d983837220 */ /* 0x080fe20000400000 */
[----:B------:R-:W-:Y:S01]  /*bda0*/  F2FP.BF16.F32.PACK_AB R124, RZ, R124 ;  /* 0x0000007cff7c723e */ /* 0x000fe200000010ff */
[----:B------:R-:W-:Y:S01]  /*bdb0*/  FMUL R132, R132, R217 ;  /* 0x000000d984847220 */ /* 0x000fe20000400000 */
[----:B------:R-:W-:Y:S01]  /*bdc0*/  F2FP.BF16.F32.PACK_AB R125, RZ, R125 ;  /* 0x0000007dff7d723e */ /* 0x000fe200000010ff */
[----:B------:R0:W-:Y:S01]  /*bdd0*/  @P2 STG.E.U16 desc[UR36][R6.64+0x2], R5 ;  /* 0x0000020506002986 */ /* 0x0001e2000c101524 */
[----:B------:R-:W-:Y:S01]  /*bde0*/  ISETP.GT.AND P2, PT, R4, 0x8, PT ;  /* 0x000000080400780c */ /* 0x000fe20003f44270 */
[-C--:B------:R-:W-:Y:S01]  /*bdf0*/  FMUL R133, R133, R217.reuse ;  /* 0x000000d985857220 */ /* 0x080fe20000400000 */
[----:B------:R-:W-:Y:S01]  /*be00*/  F2FP.BF16.F32.PACK_AB R126, RZ, R126 ;  /* 0x0000007eff7e723e */ /* 0x000fe200000010ff */
[----:B------:R-:W-:Y:S01]  /*be10*/  @P1 STG.E.U16 desc[UR36][R8.64], R122 ;  /* 0x0000007a08001986 */ /* 0x000fe2000c101524 */
[C---:B------:R-:W-:Y:S01]  /*be20*/  ISETP.GT.AND P5, PT, R3.reuse, RZ, P2 ;  /* 0x000000ff0300720c */ /* 0x040fe200017a4270 */
[-C--:B------:R-:W-:Y:S01]  /*be30*/  FMUL R134, R134, R217.reuse ;  /* 0x000000d986867220 */ /* 0x080fe20000400000 */
[----:B------:R-:W-:Y:S01]  /*be40*/  ISETP.GT.AND P2, PT, R3, 0x8, P2 ;  /* 0x000000080300780c */ /* 0x000fe20001744270 */
[-C--:B------:R-:W-:Y:S01]  /*be50*/  FMUL R135, R135, R217.reuse ;  /* 0x000000d987877220 */ /* 0x080fe20000400000 */
[----:B------:R-:W-:Y:S01]  /*be60*/  ISETP.GT.AND P1, PT, R4, 0x10, PT ;  /* 0x000000100400780c */ /* 0x000fe20003f24270 */
[----:B------:R-:W-:Y:S01]  /*be70*/  FMUL R136, R136, R217 ;  /* 0x000000d988887220 */ /* 0x000fe20000400000 */
[----:B------:R-:W-:Y:S01]  /*be80*/  F2FP.BF16.F32.PACK_AB R127, RZ, R127 ;  /* 0x0000007fff7f723e */ /* 0x000fe200000010ff */
[----:B0-----:R-:W-:Y:S01]  /*be90*/  @P3 IMAD.MOV.U32 R6, RZ, RZ, R8 ;  /* 0x000000ffff063224 */ /* 0x001fe200078e0008 */
[----:B------:R-:W-:Y:S01]  /*bea0*/  F2FP.BF16.F32.PACK_AB R128, RZ, R128 ;  /* 0x00000080ff80723e */ /* 0x000fe200000010ff */
[----:B------:R-:W-:Y:S01]  /*beb0*/  @P3 IMAD.MOV.U32 R7, RZ, RZ, R9 ;  /* 0x000000ffff073224 */ /* 0x000fe200078e0009 */
[----:B------:R-:W-:Y:S01]  /*bec0*/  F2FP.BF16.F32.PACK_AB R129, RZ, R129 ;  /* 0x00000081ff81723e */ /* 0x000fe200000010ff */
[-C--:B------:R-:W-:Y:S01]  /*bed0*/  FMUL R137, R137, R217.reuse ;  /* 0x000000d989897220 */ /* 0x080fe20000400000 */
[----:B------:R-:W-:Y:S01]  /*bee0*/  F2FP.BF16.F32.PACK_AB R130, RZ, R130 ;  /* 0x00000082ff82723e */ /* 0x000fe200000010ff */
[-C--:B------:R-:W-:Y:S01]  /*bef0*/  FMUL R138, R138, R217.reuse ;  /* 0x000000d98a8a7220 */ /* 0x080fe20000400000 */
[----:B------:R0:W-:Y:S01]  /*bf00*/  @P3 STG.E.U16 desc[UR36][R6.64+0x2], R123 ;  /* 0x0000027b06003986 */ /* 0x0001e2000c101524 */
[----:B------:R-:W-:Y:S01]  /*bf10*/  ISETP.GT.AND P3, PT, R3, 0x8, P0 ;  /* 0x000000080300780c */ /* 0x000fe20000764270 */
[-C--:B------:R-:W-:Y:S01]  /*bf20*/  FMUL R139, R139, R217.reuse ;  /* 0x000000d98b8b7220 */ /* 0x080fe20000400000 */
[----:B------:R-:W-:Y:S01]  /*bf30*/  ISETP.GT.AND P0, PT, R4, 0x11, PT ;  /* 0x000000110400780c */ /* 0x000fe20003f04270 */
[----:B------:R-:W-:Y:S01]  /*bf40*/  FMUL R140, R140, R217 ;  /* 0x000000d98c8c7220 */ /* 0x000fe20000400000 */
[----:B------:R-:W-:Y:S01]  /*bf50*/  F2FP.BF16.F32.PACK_AB R131, RZ, R131 ;  /* 0x00000083ff83723e */ /* 0x000fe200000010ff */
[-C--:B------:R-:W-:Y:S01]  /*bf60*/  FMUL R141, R141, R217.reuse ;  /* 0x000000d98d8d7220 */ /* 0x080fe20000400000 */
[----:B------:R-:W-:Y:S01]  /*bf70*/  F2FP.BF16.F32.PACK_AB R132, RZ, R132 ;  /* 0x00000084ff84723e */ /* 0x000fe200000010ff */
[----:B------:R-:W-:Y:S01]  /*bf80*/  FMUL R142, R142, R217 ;  /* 0x000000d98e8e7220 */ /* 0x000fe20000400000 */
[----:B------:R-:W-:Y:S01]  /*bf90*/  F2FP.BF16.F32.PACK_AB R133, RZ, R133 ;  /* 0x00000085ff85723e */ /* 0x000fe200000010ff */
[-C--:B------:R-:W-:Y:S01]  /*bfa0*/  FMUL R143, R143, R217.reuse ;  /* 0x000000d98f8f7220 */ /* 0x080fe20000400000 */
[----:B------:R-:W-:Y:S01]  /*bfb0*/  F2FP.BF16.F32.PACK_AB R134, RZ, R134 ;  /* 0x00000086ff86723e */ /* 0x000fe200000010ff */
[--C-:B0-----:R-:W-:Y:S01]  /*bfc0*/  @P5 IMAD.MOV.U32 R7, RZ, RZ, R11.reuse ;  /* 0x000000ffff075224 */ /* 0x101fe200078e000b */
[----:B------:R-:W-:Y:S01]  /*bfd0*/  @P5 MOV R6, R10 ;  /* 0x0000000a00065202 */ /* 0x000fe20000000f00 */
[----:B------:R-:W-:Y:S01]  /*bfe0*/  FMUL R144, R144, R217 ;  /* 0x000000d990907220 */ /* 0x000fe20000400000 */
[----:B------:R-:W-:Y:S01]  /*bff0*/  F2FP.BF16.F32.PACK_AB R135, RZ, R135 ;  /* 0x00000087ff87723e */ /* 0x000fe200000010ff */
[-C--:B------:R-:W-:Y:S01]  /*c000*/  FMUL R145, R145, R217.reuse ;  /* 0x000000d991917220 */ /* 0x080fe20000400000 */
[----:B------:R-:W-:Y:S01]  /*c010*/  F2FP.BF16.F32.PACK_AB R136, RZ, R136 ;  /* 0x00000088ff88723e */ /* 0x000fe200000010ff */
[----:B------:R0:W-:Y:S01]  /*c020*/  @P5 STG.E.U16 desc[UR36][R6.64+0x10], R124 ;  /* 0x0000107c06005986 */ /* 0x0001e2000c101524 */
[C---:B------:R-:W-:Y:S01]  /*c030*/  ISETP.GT.AND P5, PT, R3.reuse, RZ, P1 ;  /* 0x000000ff0300720c */ /* 0x040fe20000fa4270 */
[-C--:B------:R-:W-:Y:S01]  /*c040*/  FMUL R146, R146, R217.reuse ;  /* 0x000000d992927220 */ /* 0x080fe20000400000 */
[----:B------:R-:W-:Y:S01]  /*c050*/  ISETP.GT.AND P1, PT, R3, 0x8, P1 ;  /* 0x000000080300780c */ /* 0x000fe20000f24270 */
[----:B------:R-:W-:Y:S01]  /*c060*/  FMUL R147, R147, R217 ;  /* 0x000000d993937220 */ /* 0x000fe20000400000 */
[----:B------:R-:W-:Y:S01]  /*c070*/  F2FP.BF16.F32.PACK_AB R137, RZ, R137 ;  /* 0x00000089ff89723e */ /* 0x000fe200000010ff */
[-C--:B------:R-:W-:Y:S01]  /*c080*/  FMUL R148, R148, R217.reuse ;  /* 0x000000d994947220 */ /* 0x080fe20000400000 */
[----:B------:R-:W-:Y:S01]  /*c090*/  F2FP.BF16.F32.PACK_AB R138, RZ, R138 ;  /* 0x0000008aff8a723e */ /* 0x000fe200000010ff */
[----:B------:R-:W-:Y:S01]  /*c0a0*/  FMUL R149, R149, R217 ;  /* 0x000000d995957220 */ /* 0x000fe20000400000 */
[----:B------:R-:W-:Y:S01]  /*c0b0*/  F2FP.BF16.F32.PACK_AB R139, RZ, R139 ;  /* 0x0000008bff8b723e */ /* 0x000fe200000010ff */
[----:B------:R-:W-:Y:S01]  /*c0c0*/  FMUL R150, R150, R217 ;  /* 0x000000d996967220 */ /* 0x000fe20000400000 */
[----:B------:R-:W-:Y:S01]  /*c0d0*/  F2FP.BF16.F32.PACK_AB R140, RZ, R140 ;  /* 0x0000008cff8c723e */ /* 0x000fe200000010ff */
[----:B0-----:R-:W-:Y:S01]  /*c0e0*/  @P4 IMAD.MOV.U32 R6, RZ, RZ, R10 ;  /* 0x000000ffff064224 */ /* 0x001fe200078e000a */
[----:B------:R-:W-:Y:S01]  /*c0f0*/  F2FP.BF16.F32.PACK_AB R141, RZ, R141 ;  /* 0x0000008dff8d723e */ /* 0x000fe200000010ff */
[----:B------:R-:W-:Y:S01]  /*c100*/  @P4 IMAD.MOV.U32 R7, RZ, RZ, R11 ;  /* 0x000000ffff074224 */ /* 0x000fe200078e000b */
[----:B------:R-:W-:Y:S01]  /*c110*/  F2FP.BF16.F32.PACK_AB R142, RZ, R142 ;  /* 0x0000008eff8e723e */ /* 0x000fe200000010ff */
[----:B------:R-:W-:Y:S01]  /*c120*/  FMUL R151, R151, R217 ;  /* 0x000000d997977220 */ /* 0x000fe20000400000 */
[----:B------:R-:W-:Y:S01]  /*c130*/  F2FP.BF16.F32.PACK_AB R143, RZ, R143 ;  /* 0x0000008fff8f723e */ /* 0x000fe200000010ff */
[-C--:B------:R-:W-:Y:S01]  /*c140*/  FMUL R152, R152, R217.reuse ;  /* 0x000000d998987220 */ /* 0x080fe20000400000 */
[----:B------:R0:W-:Y:S01]  /*c150*/  @P4 STG.E.U16 desc[UR36][R6.64+0x12], R125 ;  /* 0x0000127d06004986 */ /* 0x0001e2000c101524 */
[----:B------:R-:W-:Y:S01]  /*c160*/  ISETP.GT.AND P4, PT, R3, RZ, P0 ;  /* 0x000000ff0300720c */ /* 0x000fe20000784270 */
[-C--:B------:R-:W-:Y:S01]  /*c170*/  FMUL R153, R153, R217.reuse ;  /* 0x000000d999997220 */ /* 0x080fe20000400000 */
[----:B------:R-:W-:Y:S01]  /*c180*/  F2FP.BF16.F32.PACK_AB R144, RZ, R144 ;  /* 0x00000090ff90723e */ /* 0x000fe200000010ff */
        /* <DEDUP_REMOVED lines=47> */
[--C-:B------:R-:W-:Y:S01]  /*c480*/  @P5 IMAD.MOV.U32 R7, RZ, RZ, R11.reuse ;  /* 0x000000ffff075224 */ /* 0x100fe200078e000b */
        /* <DEDUP_REMOVED lines=16> */
[----:B0-----:R-:W-:Y:S01]  /*c590*/  @P4 IMAD.MOV.U32 R7, RZ, RZ, R11 ;  /* 0x000000ffff074224 */ /* 0x001fe200078e000b */
[----:B------:R-:W-:Y:S01]  /*c5a0*/  @P4 MOV R6, R10 ;  /* 0x0000000a00064202 */ /* 0x000fe20000000f00 */
[----:B------:R-:W-:Y:S01]  /*c5b0*/  FMUL R179, R179, R217 ;  /* 0x000000d9b3b37220 */ /* 0x000fe20000400000 */
[----:B------:R-:W-:Y:S01]  /*c5c0*/  F2FP.BF16.F32.PACK_AB R171, RZ, R171 ;  /* 0x000000abffab723e */ /* 0x000fe200000010ff */
[-C--:B------:R-:W-:Y:S01]  /*c5d0*/  FMUL R180, R180, R217.reuse ;  /* 0x000000d9b4b47220 */ /* 0x080fe20000400000 */
[----:B------:R-:W-:Y:S01]  /*c5e0*/  F2FP.BF16.F32.PACK_AB R172, RZ, R172 ;  /* 0x000000acffac723e */ /* 0x000fe200000010ff */
[----:B------:R0:W-:Y:S01]  /*c5f0*/  @P4 STG.E.U16 desc[UR36][R6.64+0x22], R129 ;  /* 0x0000228106004986 */ /* 0x0001e2000c101524 */
[----:B------:R-:W-:Y:S01]  /*c600*/  ISETP.GT.AND P4, PT, R3, RZ, P0 ;  /* 0x000000ff0300720c */ /* 0x000fe20000784270 */
        /* <DEDUP_REMOVED lines=10> */
[--C-:B0-----:R-:W-:Y:S01]  /*c6b0*/  @P1 IMAD.MOV.U32 R6, RZ, RZ, R8.reuse ;  /* 0x000000ffff061224 */ /* 0x101fe200078e0008 */
        /* <DEDUP_REMOVED lines=100> */
[----:B------:R-:W-:Y:S01]  /*cd00*/  ISETP.GT.AND P3, PT, R3, 0x8, P0 ;  /* 0x000000080300780c */ /* 0x000fe20000764270 */
[-C--:B------:R-:W-:Y:S01]  /*cd10*/  FMUL R31, R31, R217.reuse ;  /* 0x000000d91f1f7220 */ /* 0x080fe20000400000 */
[----:B------:R-:W-:Y:S01]  /*cd20*/  ISETP.GT.AND P0, PT, R4, 0x29, PT ;  /* 0x000000290400780c */ /* 0x000fe20003f04270 */
        /* <DEDUP_REMOVED lines=9> */
[----:B------:R-:W-:Y:S01]  /*cdc0*/  @P5 MOV R7, R11 ;  /* 0x0000000b00075202 */ /* 0x000fe20000000f00 */
[-C--:B------:R-:W-:Y:S01]  /*cdd0*/  FMUL R36, R36, R217.reuse ;  /* 0x000000d924247220 */ /* 0x080fe20000400000 */
[----:B------:R-:W-:Y:S01]  /*cde0*/  F2FP.BF16.F32.PACK_AB R28, RZ, R28 ;  /* 0x0000001cff1c723e */ /* 0x000fe200000010ff */
[----:B------:R-:W-:Y:S01]  /*cdf0*/  FMUL R37, R37, R217 ;  /* 0x000000d925257220 */ /* 0x000fe20000400000 */
[----:B------:R-:W-:Y:S01]  /*ce00*/  F2FP.BF16.F32.PACK_AB R29, RZ, R29 ;  /* 0x0000001dff1d723e */ /* 0x000fe200000010ff */
        /* <DEDUP_REMOVED lines=51> */
[----:B------:R-:W-:Y:S01]  /*d140*/  @P3 MOV R6, R8 ;  /* 0x0000000800063202 */ /* 0x000fe20000000f00 */
[-C--:B------:R-:W-:Y:S01]  /*d150*/  FMUL R57, R57, R217.reuse ;  /* 0x000000d939397220 */ /* 0x080fe20000400000 */
[----:B------:R-:W-:Y:S01]  /*d160*/  F2FP.BF16.F32.PACK_AB R50, RZ, R50 ;  /* 0x00000032ff32723e */ /* 0x000fe200000010ff */
[----:B------:R-:W-:Y:S01]  /*d170*/  FMUL R58, R58, R217 ;  /* 0x000000d93a3a7220 */ /* 0x000fe20000400000 */
[----:B------:R-:W-:Y:S01]  /*d180*/  F2FP.BF16.F32.PACK_AB R51, RZ, R51 ;  /* 0x00000033ff33723e */ /* 0x000fe200000010ff */
        /* <DEDUP_REMOVED lines=164> */
[----:B------:R-:W-:-:S02]  /*dbd0*/  F2FP.BF16.F32.PACK_AB R114, RZ, R114 ;  /* 0x00000072ff72723e */ /* 0x000fc400000010ff */
[----:B------:R-:W-:Y:S02]  /*dbe0*/  F2FP.BF16.F32.PACK_AB R115, RZ, R115 ;  /* 0x00000073ff73723e */ /* 0x000fe400000010ff */
[----:B------:R0:W-:Y:S01]  /*dbf0*/  @P5 STG.E.U16 desc[UR36][R6.64+0x70], R148 ;  /* 0x0000709406005986 */ /* 0x0001e2000c101524 */
[----:B------:R-:W-:Y:S02]  /*dc00*/  ISETP.GT.AND P5, PT, R3, RZ, P2 ;  /* 0x000000ff0300720c */ /* 0x000fe400017a4270 */
[----:B------:R-:W-:Y:S02]  /*dc10*/  F2FP.BF16.F32.PACK_AB R116, RZ, R116 ;  /* 0x00000074ff74723e */ /* 0x000fe400000010ff */
[----:B------:R-:W-:Y:S02]  /*dc20*/  F2FP.BF16.F32.PACK_AB R117, RZ, R117 ;  /* 0x00000075ff75723e */ /* 0x000fe400000010ff */
[----:B------:R-:W-:Y:S02]  /*dc30*/  F2FP.BF16.F32.PACK_AB R118, RZ, R118 ;  /* 0x00000076ff76723e */ /* 0x000fe400000010ff */
[----:B------:R-:W-:-:S02]  /*dc40*/  F2FP.BF16.F32.PACK_AB R119, RZ, R119 ;  /* 0x00000077ff77723e */ /* 0x000fc400000010ff */
[----:B0-----:R-:W-:Y:S01]  /*dc50*/  @P4 MOV R6, R10 ;  /* 0x0000000a00064202 */ /* 0x001fe20000000f00 */
[----:B------:R-:W-:-:S05]  /*dc60*/  @P4 IMAD.MOV.U32 R7, RZ, RZ, R11 ;  /* 0x000000ffff074224 */ /* 0x000fca00078e000b */
[----:B------:R0:W-:Y:S01]  /*dc70*/  @P4 STG.E.U16 desc[UR36][R6.64+0x72], R149 ;  /* 0x0000729506004986 */ /* 0x0001e2000c101524 */
[----:B------:R-:W-:Y:S01]  /*dc80*/  ISETP.GT.AND P4, PT, R3, RZ, P0 ;  /* 0x000000ff0300720c */ /* 0x000fe20000784270 */
[----:B0-----:R-:W-:Y:S02]  /*dc90*/  @P1 IMAD.MOV.U32 R6, RZ, RZ, R8 ;  /* 0x000000ffff061224 */ /* 0x001fe400078e0008 */
[----:B------:R-:W-:-:S05]  /*dca0*/  @P1 IMAD.MOV.U32 R7, RZ, RZ, R9 ;  /* 0x000000ffff071224 */ /* 0x000fca00078e0009 */
[----:B------:R0:W-:Y:S01]  /*dcb0*/  @P1 STG.E.U16 desc[UR36][R6.64+0x70], R150 ;  /* 0x0000709606001986 */ /* 0x0001e2000c101524 */
[----:B------:R-:W-:Y:S02]  /*dcc0*/  ISETP.GT.AND P1, PT, R3, 0x8, P2 ;  /* 0x000000080300780c */ /* 0x000fe40001724270 */
[----:B------:R-:W-:Y:S01]  /*dcd0*/  ISETP.GT.AND P2, PT, R4, 0x48, PT ;  /* 0x000000480400780c */ /* 0x000fe20003f44270 */
[----:B0-----:R-:W-:Y:S01]  /*dce0*/  @P3 IMAD.MOV.U32 R6, RZ, RZ, R8 ;  /* 0x000000ffff063224 */ /* 0x001fe200078e0008 */
[----:B------:R-:W-:-:S05]  /*dcf0*/  @P3 MOV R7, R9 ;  /* 0x0000000900073202 */ /* 0x000fca0000000f00 */
[----:B------:R0:W-:Y:S01]  /*dd00*/  @P3 STG.E.U16 desc[UR36][R6.64+0x72], R151 ;  /* 0x0000729706003986 */ /* 0x0001e2000c101524 */
[----:B------:R-:W-:Y:S02]  /*dd10*/  ISETP.GT.AND P3, PT, R3, 0x8, P0 ;  /* 0x000000080300780c */ /* 0x000fe40000764270 */
[----:B------:R-:W-:Y:S01]  /*dd20*/  ISETP.GT.AND P0, PT, R4, 0x49, PT ;  /* 0x000000490400780c */ /* 0x000fe20003f04270 */
[----:B0-----:R-:W-:Y:S02]  /*dd30*/  @P5 IMAD.MOV.U32 R6, RZ, RZ, R10 ;  /* 0x000000ffff065224 */ /* 0x001fe400078e000a */
[----:B------:R-:W-:-:S05]  /*dd40*/  @P5 IMAD.MOV.U32 R7, RZ, RZ, R11 ;  /* 0x000000ffff075224 */ /* 0x000fca00078e000b */
[----:B------:R0:W-:Y:S01]  /*dd50*/  @P5 STG.E.U16 desc[UR36][R6.64+0x80], R152 ;  /* 0x0000809806005986 */ /* 0x0001e2000c101524 */
[----:B------:R-:W-:Y:S01]  /*dd60*/  ISETP.GT.AND P5, PT, R3, RZ, P2 ;  /* 0x000000ff0300720c */ /* 0x000fe200017a4270 */
[----:B0-----:R-:W-:Y:S02]  /*dd70*/  @P4 IMAD.MOV.U32 R6, RZ, RZ, R10 ;  /* 0x000000ffff064224 */ /* 0x001fe400078e000a */
[----:B------:R-:W-:-:S05]  /*dd80*/  @P4 IMAD.MOV.U32 R7, RZ, RZ, R11 ;  /* 0x000000ffff074224 */ /* 0x000fca00078e000b */
[----:B------:R0:W-:Y:S01]  /*dd90*/  @P4 STG.E.U16 desc[UR36][R6.64+0x82], R153 ;  /* 0x0000829906004986 */ /* 0x0001e2000c101524 */
[----:B------:R-:W-:Y:S02]  /*dda0*/  ISETP.GT.AND P4, PT, R3, RZ, P0 ;  /* 0x000000ff0300720c */ /* 0x000fe40000784270 */
[----:B0-----:R-:W-:Y:S01]  /*ddb0*/  @P1 MOV R6, R8 ;  /* 0x0000000800061202 */ /* 0x001fe20000000f00 */
[----:B------:R-:W-:-:S05]  /*ddc0*/  @P1 IMAD.MOV.U32 R7, RZ, RZ, R9 ;  /* 0x000000ffff071224 */ /* 0x000fca00078e0009 */
[----:B------:R0:W-:Y:S01]  /*ddd0*/  @P1 STG.E.U16 desc[UR36][R6.64+0x80], R154 ;  /* 0x0000809a06001986 */ /* 0x0001e2000c101524 */
[----:B------:R-:W-:Y:S02]  /*dde0*/  ISETP.GT.AND P1, PT, R3, 0x8, P2 ;  /* 0x000000080300780c */ /* 0x000fe40001724270 */
[----:B------:R-:W-:Y:S01]  /*ddf0*/  ISETP.GT.AND P2, PT, R4, 0x50, PT ;  /* 0x000000500400780c */ /* 0x000fe20003f44270 */
        /* <DEDUP_REMOVED lines=8> */
[----:B------:R-:W-:Y:S01]  /*de80*/  ISETP.GT.AND P5, PT, R3, RZ, P2 ;  /* 0x000000ff0300720c */ /* 0x000fe200017a4270 */
[----:B0-----:R-:W-:Y:S02]  /*de90*/  @P4 IMAD.MOV.U32 R6, RZ, RZ, R10 ;  /* 0x000000ffff064224 */ /* 0x001fe400078e000a */
[----:B------:R-:W-:-:S05]  /*dea0*/  @P4 IMAD.MOV.U32 R7, RZ, RZ, R11 ;  /* 0x000000ffff074224 */ /* 0x000fca00078e000b */
[----:B------:R0:W-:Y:S01]  /*deb0*/  @P4 STG.E.U16 desc[UR36][R6.64+0x92], R157 ;  /* 0x0000929d06004986 */ /* 0x0001e2000c101524 */
[----:B------:R-:W-:Y:S01]  /*dec0*/  ISETP.GT.AND P4, PT, R3, RZ, P0 ;  /* 0x000000ff0300720c */ /* 0x000fe20000784270 */
[----:B0-----:R-:W-:Y:S02]  /*ded0*/  @P1 IMAD.MOV.U32 R6, RZ, RZ, R8 ;  /* 0x000000ffff061224 */ /* 0x001fe400078e0008 */
[----:B------:R-:W-:-:S05]  /*dee0*/  @P1 IMAD.MOV.U32 R7, RZ, RZ, R9 ;  /* 0x000000ffff071224 */ /* 0x000fca00078e0009 */
[----:B------:R0:W-:Y:S01]  /*def0*/  @P1 STG.E.U16 desc[UR36][R6.64+0x90], R158 ;  /* 0x0000909e06001986 */ /* 0x0001e2000c101524 */
[----:B------:R-:W-:Y:S02]  /*df00*/  ISETP.GT.AND P1, PT, R3, 0x8, P2 ;  /* 0x000000080300780c */ /* 0x000fe40001724270 */
[----:B------:R-:W-:Y:S02]  /*df10*/  ISETP.GT.AND P2, PT, R4, 0x58, PT ;  /* 0x000000580400780c */ /* 0x000fe40003f44270 */
        /* <DEDUP_REMOVED lines=8> */
[----:B------:R-:W-:Y:S01]  /*dfa0*/  ISETP.GT.AND P5, PT, R3, RZ, P2 ;  /* 0x000000ff0300720c */ /* 0x000fe200017a4270 */
[----:B0-----:R-:W-:Y:S01]  /*dfb0*/  @P4 IMAD.MOV.U32 R6, RZ, RZ, R10 ;  /* 0x000000ffff064224 */ /* 0x001fe200078e000a */
[----:B------:R-:W-:-:S05]  /*dfc0*/  @P4 MOV R7, R11 ;  /* 0x0000000b00074202 */ /* 0x000fca0000000f00 */
[----:B------:R0:W-:Y:S01]  /*dfd0*/  @P4 STG.E.U16 desc[UR36][R6.64+0xa2], R161 ;  /* 0x0000a2a106004986 */ /* 0x0001e2000c101524 */
[----:B------:R-:W-:Y:S01]  /*dfe0*/  ISETP.GT.AND P4, PT, R3, RZ, P0 ;  /* 0x000000ff0300720c */ /* 0x000fe20000784270 */
[----:B0-----:R-:W-:Y:S02]  /*dff0*/  @P1 IMAD.MOV.U32 R6, RZ, RZ, R8 ;  /* 0x000000ffff061224 */ /* 0x001fe400078e0008 */
        /* <DEDUP_REMOVED lines=12> */
[----:B------:R-:W-:Y:S01]  /*e0c0*/  ISETP.GT.AND P5, PT, R3, RZ, P2 ;  /* 0x000000ff0300720c */ /* 0x000fe200017a4270 */
[----:B0-----:R-:W-:Y:S02]  /*e0d0*/  @P4 IMAD.MOV.U32 R6, RZ, RZ, R10 ;  /* 0x000000ffff064224 */ /* 0x001fe400078e000a */
[----:B------:R-:W-:-:S05]  /*e0e0*/  @P4 IMAD.MOV.U32 R7, RZ, RZ, R11 ;  /* 0x000000ffff074224 */ /* 0x000fca00078e000b */
[----:B------:R0:W-:Y:S01]  /*e0f0*/  @P4 STG.E.U16 desc[UR36][R6.64+0xb2], R165 ;  /* 0x0000b2a506004986 */ /* 0x0001e2000c101524 */
[----:B------:R-:W-:Y:S01]  /*e100*/  ISETP.GT.AND P4, PT, R3, RZ, P0 ;  /* 0x000000ff0300720c */ /* 0x000fe20000784270 */
        /* <DEDUP_REMOVED lines=13> */
[----:B------:R-:W-:Y:S02]  /*e1e0*/  ISETP.GT.AND P5, PT, R3, RZ, P2 ;  /* 0x000000ff0300720c */ /* 0x000fe400017a4270 */
        /* <DEDUP_REMOVED lines=161> */
[C---:B------:R-:W-:Y:S02]  /*ec00*/  ISETP.GT.AND P5, PT, R3.reuse, RZ, P2 ;  /* 0x000000ff0300720c */ /* 0x040fe400017a4270 */
[----:B------:R-:W-:Y:S01]  /*ec10*/  ISETP.GT.AND P2, PT, R3, 0x8, P2 ;  /* 0x000000080300780c */ /* 0x000fe20001744270 */
[----:B0-----:R-:W-:Y:S02]  /*ec20*/  @P4 IMAD.MOV.U32 R6, RZ, RZ, R10 ;  /* 0x000000ffff064224 */ /* 0x001fe400078e000a */
[----:B------:R-:W-:-:S05]  /*ec30*/  @P4 IMAD.MOV.U32 R7, RZ, RZ, R11 ;  /* 0x000000ffff074224 */ /* 0x000fca00078e000b */
[----:B------:R0:W-:Y:S01]  /*ec40*/  @P4 STG.E.U16 desc[UR36][R6.64+0x152], R205 ;  /* 0x000152cd06004986 */ /* 0x0001e2000c101524 */
[C---:B------:R-:W-:Y:S02]  /*ec50*/  ISETP.GT.AND P4, PT, R3.reuse, RZ, P0 ;  /* 0x000000ff0300720c */ /* 0x040fe40000784270 */
[----:B------:R-:W-:Y:S01]  /*ec60*/  ISETP.GT.AND P0, PT, R3, 0x8, P0 ;  /* 0x000000080300780c */ /* 0x000fe20000704270 */
[----:B0-----:R-:W-:Y:S01]  /*ec70*/  @P1 IMAD.MOV.U32 R6, RZ, RZ, R8 ;  /* 0x000000ffff061224 */ /* 0x001fe200078e0008 */
[----:B------:R-:W-:-:S05]  /*ec80*/  @P1 MOV R7, R9 ;  /* 0x0000000900071202 */ /* 0x000fca0000000f00 */
[----:B------:R0:W-:Y:S01]  /*ec90*/  @P1 STG.E.U16 desc[UR36][R6.64+0x150], R206 ;  /* 0x000150ce06001986 */ /* 0x0001e2000c101524 */
[----:B------:R-:W-:Y:S01]  /*eca0*/  ISETP.GT.AND P1, PT, R4, 0xb9, PT ;  /* 0x000000b90400780c */ /* 0x000fe20003f24270 */
[----:B0-----:R-:W-:Y:S02]  /*ecb0*/  @P3 IMAD.MOV.U32 R6, RZ, RZ, R8 ;  /* 0x000000ffff063224 */ /* 0x001fe400078e0008 */
[----:B------:R-:W-:-:S05]  /*ecc0*/  @P3 IMAD.MOV.U32 R7, RZ, RZ, R9 ;  /* 0x000000ffff073224 */ /* 0x000fca00078e0009 */
[----:B------:R0:W-:Y:S01]  /*ecd0*/  @P3 STG.E.U16 desc[UR36][R6.64+0x152], R207 ;  /* 0x000152cf06003986 */ /* 0x0001e2000c101524 */
[----:B------:R-:W-:Y:S01]  /*ece0*/  ISETP.GT.AND P3, PT, R4, 0xb8, PT ;  /* 0x000000b80400780c */ /* 0x000fe20003f64270 */
[----:B0-----:R-:W-:Y:S02]  /*ecf0*/  @P5 IMAD.MOV.U32 R6, RZ, RZ, R10 ;  /* 0x000000ffff065224 */ /* 0x001fe400078e000a */
[----:B------:R-:W-:-:S05]  /*ed00*/  @P5 IMAD.MOV.U32 R7, RZ, RZ, R11 ;  /* 0x000000ffff075224 */ /* 0x000fca00078e000b */
[----:B------:R0:W-:Y:S01]  /*ed10*/  @P5 STG.E.U16 desc[UR36][R6.64+0x160], R208 ;  /* 0x000160d006005986 */ /* 0x0001e2000c101524 */
[C---:B------:R-:W-:Y:S02]  /*ed20*/  ISETP.GT.AND P5, PT, R3.reuse, RZ, P1 ;  /* 0x000000ff0300720c */ /* 0x040fe40000fa4270 */
[----:B------:R-:W-:Y:S02]  /*ed30*/  ISETP.GT.AND P1, PT, R3, 0x8, P1 ;  /* 0x000000080300780c */ /* 0x000fe40000f24270 */
        /* <DEDUP_REMOVED lines=8> */
[----:B------:R-:W-:Y:S01]  /*edc0*/  ISETP.GT.AND P2, PT, R4, 0xc0, PT ;  /* 0x000000c00400780c */ /* 0x000fe20003f44270 */
[----:B0-----:R-:W-:Y:S01]  /*edd0*/  @P0 IMAD.MOV.U32 R6, RZ, RZ, R8 ;  /* 0x000000ffff060224 */ /* 0x001fe200078e0008 */
[----:B------:R-:W-:-:S05]  /*ede0*/  @P0 MOV R7, R9 ;  /* 0x0000000900070202 */ /* 0x000fca0000000f00 */
[----:B------:R0:W-:Y:S01]  /*edf0*/  @P0 STG.E.U16 desc[UR36][R6.64+0x162], R211 ;  /* 0x000162d306000986 */ /* 0x0001e2000c101524 */
[----:B------:R-:W-:Y:S01]  /*ee00*/  ISETP.GT.AND P0, PT, R4, 0xc1, PT ;  /* 0x000000c10400780c */ /* 0x000fe20003f04270 */
[----:B0-----:R-:W-:Y:S02]  /*ee10*/  @P4 IMAD.MOV.U32 R6, RZ, RZ, R10 ;  /* 0x000000ffff064224 */ /* 0x001fe400078e000a */
[----:B------:R-:W-:-:S05]  /*ee20*/  @P4 IMAD.MOV.U32 R7, RZ, RZ, R11 ;  /* 0x000000ffff074224 */ /* 0x000fca00078e000b */
[----:B------:R0:W-:Y:S01]  /*ee30*/  @P4 STG.E.U16 desc[UR36][R6.64+0x170], R212 ;  /* 0x000170d406004986 */ /* 0x0001e2000c101524 */
[C---:B------:R-:W-:Y:S02]  /*ee40*/  ISETP.GT.AND P4, PT, R3.reuse, RZ, P2 ;  /* 0x000000ff0300720c */ /* 0x040fe40001784270 */
[----:B------:R-:W-:Y:S01]  /*ee50*/  ISETP.GT.AND P2, PT, R3, 0x8, P2 ;  /* 0x000000080300780c */ /* 0x000fe20001744270 */
        /* <DEDUP_REMOVED lines=383> */
[----:B------:R-:W-:-:S10]  /*10650*/  @P1 IMAD.MOV.U32 R7, RZ, RZ, R9 ;  /* 0x000000ffff071224 */ /* 0x000fd400078e0009 */
[--C-:B------:R-:W-:Y:S01]  /*10660*/  @P4 IMAD.MOV.U32 R5, RZ, RZ, R9.reuse ;  /* 0x000000ffff054224 */ /* 0x100fe200078e0009 */
[----:B------:R0:W-:Y:S01]  /*10670*/  @P1 STG.E.U16 desc[UR36][R6.64+0x2c0], R106 ;  /* 0x0002c06a06001986 */ /* 0x0001e2000c101524 */
[----:B------:R-:W-:Y:S02]  /*10680*/  ISETP.GT.AND P1, PT, R4, 0x179, PT ;  /* 0x000001790400780c */ /* 0x000fe40003f24270 */
[----:B0-----:R-:W-:Y:S01]  /*10690*/  @P2 MOV R6, R8 ;  /* 0x0000000800062202 */ /* 0x001fe20000000f00 */
[----:B------:R-:W-:-:S05]  /*106a0*/  @P2 IMAD.MOV.U32 R7, RZ, RZ, R9 ;  /* 0x000000ffff072224 */ /* 0x000fca00078e0009 */
[----:B------:R0:W-:Y:S01]  /*106b0*/  @P2 STG.E.U16 desc[UR36][R6.64+0x2c2], R107 ;  /* 0x0002c26b06002986 */ /* 0x0001e2000c101524 */
        /* <DEDUP_REMOVED lines=8> */
[----:B------:R-:W-:Y:S01]  /*10740*/  @P3 STG.E.U16 desc[UR36][R6.64+0x2d2], R109 ;  /* 0x0002d26d06003986 */ /* 0x000fe2000c101524 */
[----:B------:R-:W-:Y:S01]  /*10750*/  ISETP.GT.AND P3, PT, R4, 0x170, PT ;  /* 0x000001700400780c */ /* 0x000fe20003f64270 */
        /* <DEDUP_REMOVED lines=21> */
[----:B------:R0:W-:Y:S02]  /*108b0*/  @P3 STG.E.U16 desc[UR36][R4.64+0x2e0], R114 ;  /* 0x0002e07204003986 */ /* 0x0001e4000c101524 */
[----:B0-----:R-:W-:Y:S02]  /*108c0*/  @P0 IMAD.MOV.U32 R4, RZ, RZ, R8 ;  /* 0x000000ffff040224 */ /* 0x001fe400078e0008 */
[----:B------:R-:W-:-:S05]  /*108d0*/  @P0 IMAD.MOV.U32 R5, RZ, RZ, R9 ;  /* 0x000000ffff050224 */ /* 0x000fca00078e0009 */
[----:B------:R0:W-:Y:S02]  /*108e0*/  @P0 STG.E.U16 desc[UR36][R4.64+0x2e2], R115 ;  /* 0x0002e27304000986 */ /* 0x0001e4000c101524 */
[----:B0-----:R-:W-:Y:S02]  /*108f0*/  @P5 IMAD.MOV.U32 R4, RZ, RZ, R10 ;  /* 0x000000ffff045224 */ /* 0x001fe400078e000a */
[----:B------:R-:W-:-:S05]  /*10900*/  @P5 IMAD.MOV.U32 R5, RZ, RZ, R11 ;  /* 0x000000ffff055224 */ /* 0x000fca00078e000b */
[----:B------:R0:W-:Y:S04]  /*10910*/  @P5 STG.E.U16 desc[UR36][R4.64+0x2f0], R116 ;  /* 0x0002f07404005986 */ /* 0x0001e8000c101524 */
[----:B------:R1:W-:Y:S01]  /*10920*/  @P4 STG.E.U16 desc[UR36][R10.64+0x2f2], R117 ;  /* 0x0002f2750a004986 */ /* 0x0003e2000c101524 */
[----:B0-----:R-:W-:Y:S01]  /*10930*/  @P2 MOV R4, R8 ;  /* 0x0000000800042202 */ /* 0x001fe20000000f00 */
[----:B------:R-:W-:-:S05]  /*10940*/  @P2 IMAD.MOV.U32 R5, RZ, RZ, R9 ;  /* 0x000000ffff052224 */ /* 0x000fca00078e0009 */
[----:B------:R1:W-:Y:S04]  /*10950*/  @P2 STG.E.U16 desc[UR36][R4.64+0x2f0], R118 ;  /* 0x0002f07604002986 */ /* 0x0003e8000c101524 */
[----:B------:R1:W-:Y:S02]  /*10960*/  @P1 STG.E.U16 desc[UR36][R8.64+0x2f2], R119 ;  /* 0x0002f27708001986 */ /* 0x0003e4000c101524 */
.L_x_410:
[----:B------:R-:W-:Y:S05]  /*10970*/  BSYNC B0 ;  /* 0x0000000000007941 */ /* 0x000fea0003800000 */
.L_x_28:
[----:B------:R-:W-:Y:S01]  /*10980*/  ULDC UR4, c[0x0][0xc] ;  /* 0x0000030000047ab9 */ /* 0x000fe20000000800 */
[----:B------:R-:W-:Y:S01]  /*10990*/  ULDC UR5, c[0x0][0x10] ;  /* 0x0000040000057ab9 */ /* 0x000fe20000000800 */
[----:B------:R-:W0:Y:S01]  /*109a0*/  LDC R3, c[0x0][0x14] ;  /* 0x00000500ff037b82 */ /* 0x000e220000000800 */
[----:B------:R-:W-:Y:S01]  /*109b0*/  UIMAD.WIDE.U32 UR4, UR4, UR5, URZ ;  /* 0x00000005040472a5 */ /* 0x000fe2000f8e003f */
[----:B------:R-:W-:Y:S02]  /*109c0*/  IMAD.MOV.U32 R22, RZ, RZ, -0x1 ;  /* 0xffffffffff167424 */ /* 0x000fe400078e00ff */
[----:B------:R-:W-:-:S03]  /*109d0*/  IMAD.MOV.U32 R23, RZ, RZ, -0x1 ;  /* 0xffffffffff177424 */ /* 0x000fc600078e00ff */
[----:B0-----:R-:W-:-:S04]  /*109e0*/  IMAD.WIDE.U32 R16, R3, UR4, R16 ;  /* 0x0000000403107c25 */ /* 0x001fc8000f8e0010 */
[----:B------:R-:W-:Y:S01]  /*109f0*/  IMAD R3, R3, UR5, RZ ;  /* 0x0000000503037c24 */ /* 0x000fe2000f8e02ff */
[----:B------:R-:W-:Y:S02]  /*10a00*/  ULDC.64 UR4, c[0x0][0x650] ;  /* 0x0001940000047ab9 */ /* 0x000fe40000000a00 */
[----:B------:R-:W-:Y:S01]  /*10a10*/  ISETP.GE.U32.AND P0, PT, R16, UR4, PT ;  /* 0x0000000410007c0c */ /* 0x000fe2000bf06070 */
[--C-:B------:R-:W-:Y:S01]  /*10a20*/  IMAD.IADD R17, R17, 0x1, R3.reuse ;  /* 0x0000000111117824 */ /* 0x100fe200078e0203 */
[----:B------:R-:W-:-:S04]  /*10a30*/  PRMT R3, RZ, 0x7610, R3 ;  /* 0x00007610ff037816 */ /* 0x000fc80000000003 */
[----:B------:R-:W-:-:S13]  /*10a40*/  ISETP.GE.U32.AND.EX P0, PT, R17, UR5, PT, P0 ;  /* 0x0000000511007c0c */ /* 0x000fda000bf06100 */
[----:B------:R-:W-:Y:S05]  /*10a50*/  @P0 BRA `(.L_x_411) ;  /* 0x0000000400640947 */ /* 0x000fea0003800000 */
[----:B------:R-:W0:Y:S01]  /*10a60*/  S2R R12, SR_CTAID.X ;  /* 0x00000000000c7919 */ /* 0x000e220000002500 */
[----:B-12---:R-:W1:Y:S01]  /*10a70*/  LDC.64 R10, c[0x0][0x628] ;  /* 0x00018a00ff0a7b82 */ /* 0x006e620000000a00 */
[----:B------:R-:W-:Y:S01]  /*10a80*/  ULDC UR4, c[0x0][0x150] ;  /* 0x0000540000047ab9 */ /* 0x000fe20000000800 */
[----:B------:R-:W-:Y:S01]  /*10a90*/  MOV R8, R16 ;  /* 0x0000001000087202 */ /* 0x000fe20000000f00 */
[----:B------:R-:W2:Y:S01]  /*10aa0*/  S2R R22, SR_CTAID.Y ;  /* 0x0000000000167919 */ /* 0x000ea20000002600 */
[----:B------:R-:W-:-:S04]  /*10ab0*/  IMAD.MOV.U32 R9, RZ, RZ, R17 ;  /* 0x000000ffff097224 */ /* 0x000fc800078e0011 */
[----:B---34-:R-:W3:Y:S08]  /*10ac0*/  LDC R21, c[0x0][0x144] ;  /* 0x00005100ff157b82 */ /* 0x018ef00000000800 */
[----:B------:R-:W4:Y:S08]  /*10ad0*/  LDC R0, c[0x0][0x630] ;  /* 0x00018c00ff007b82 */ /* 0x000f300000000800 */
[----:B------:R-:W2:Y:S01]  /*10ae0*/  LDC.64 R14, c[0x0][0x620] ;  /* 0x00018800ff0e7b82 */ /* 0x000ea20000000a00 */
[----:B-1----:R-:W-:-:S04]  /*10af0*/  ISETP.NE.U32.AND P0, PT, R10, RZ, PT ;  /* 0x000000ff0a00720c */ /* 0x002fc80003f05070 */
[----:B------:R-:W-:Y:S02]  /*10b00*/  ISETP.NE.AND.EX P0, PT, R11, RZ, PT, P0 ;  /* 0x000000ff0b00720c */ /* 0x000fe40003f05300 */
[----:B0-----:R-:W-:-:S05]  /*10b10*/  I2FP.F32.U32 R3, R12 ;  /* 0x0000000c00037245 */ /* 0x001fca0000201000 */
[----:B------:R-:W-:-:S04]  /*10b20*/  FMUL R3, R3, UR4 ;  /* 0x0000000403037c20 */ /* 0x000fc80008400000 */
[----:B------:R0:W1:Y:S02]  /*10b30*/  F2I.U32.TRUNC.NTZ R20, R3 ;  /* 0x0000000300147305 */ /* 0x000064000020f000 */
[----:B---34-:R-:W-:Y:S05]  /*10b40*/  @!P0 BRA `(.L_x_412) ;  /* 0x0000000000288947 */ /* 0x018fea0003800000 */
[----:B0-----:R-:W0:Y:S02]  /*10b50*/  LDC R3, c[0x0][0x634] ;  /* 0x00018d00ff037b82 */ /* 0x001e240000000800 */
        /* <DEDUP_REMOVED lines=9> */
.L_x_412:
[----:B------:R-:W3:Y:S01]  /*10bf0*/  LDC.64 R26, c[0x0][0x640] ;  /* 0x00019000ff1a7b82 */ /* 0x000ee20000000a00 */
[-CC-:B------:R-:W-:Y:S01]  /*10c00*/  SHF.R.U64 R23, R8, R0.reuse, R9.reuse ;  /* 0x0000000008177219 */ /* 0x180fe20000001209 */
[----:B-1----:R-:W-:Y:S01]  /*10c10*/  IMAD.MOV R20, RZ, RZ, -R20 ;  /* 0x000000ffff147224 */ /* 0x002fe200078e0a14 */
[----:B------:R-:W-:Y:S01]  /*10c20*/  SHF.R.U32.HI R0, RZ, R0, R9 ;  /* 0x00000000ff007219 */ /* 0x000fe20000011609 */
[----:B------:R-:W-:Y:S01]  /*10c30*/  ULDC UR4, c[0x0][0x154] ;  /* 0x0000550000047ab9 */ /* 0x000fe20000000800 */
[----:B0-----:R-:W-:Y:S01]  /*10c40*/  IADD3 R3, P0, RZ, -R23, RZ ;  /* 0x80000017ff037210 */ /* 0x001fe20007f1e0ff */
[----:B------:R-:W-:Y:S02]  /*10c50*/  IMAD R21, R21, R20, R12 ;  /* 0x0000001415157224 */ /* 0x000fe400078e020c */
[----:B------:R-:W0:Y:S01]  /*10c60*/  LDC R6, c[0x0][0x618] ;  /* 0x00018600ff067b82 */ /* 0x000e220000000800 */
[----:B------:R-:W-:Y:S01]  /*10c70*/  IADD3.X R5, RZ, ~R0, RZ, P0, !PT ;  /* 0x80000000ff057210 */ /* 0x000fe200007fe4ff */
[----:B------:R-:W-:-:S04]  /*10c80*/  IMAD.MOV.U32 R7, RZ, RZ, 0x1 ;  /* 0x00000001ff077424 */ /* 0x000fc800078e00ff */
[-C--:B--2---:R-:W-:Y:S02]  /*10c90*/  IMAD R0, R5, R14.reuse, RZ ;  /* 0x0000000e05007224 */ /* 0x084fe400078e02ff */
[----:B------:R-:W1:Y:S01]  /*10ca0*/  LDC R8, c[0x0][0x608] ;  /* 0x00018200ff087b82 */ /* 0x000e620000000800 */
[----:B------:R-:W-:-:S04]  /*10cb0*/  IMAD.WIDE.U32 R4, R3, R14, R16 ;  /* 0x0000000e03047225 */ /* 0x000fc800078e0010 */
[----:B------:R-:W-:Y:S01]  /*10cc0*/  IMAD R3, R3, R15, R0 ;  /* 0x0000000f03037224 */ /* 0x000fe200078e0200 */
[----:B------:R-:W-:Y:S02]  /*10cd0*/  I2FP.F32.U32 R0, R22 ;  /* 0x0000001600007245 */ /* 0x000fe40000201000 */
[----:B------:R-:W2:Y:S01]  /*10ce0*/  LDC R24, c[0x0][0x658] ;  /* 0x00019600ff187b82 */ /* 0x000ea20000000800 */
[----:B------:R-:W-:Y:S01]  /*10cf0*/  IMAD.IADD R3, R5, 0x1, R3 ;  /* 0x0000000105037824 */ /* 0x000fe200078e0203 */
[----:B---3--:R-:W-:Y:S01]  /*10d00*/  ISETP.NE.U32.AND P0, PT, R26, RZ, PT ;  /* 0x000000ff1a00720c */ /* 0x008fe20003f05070 */
[----:B------:R-:W-:Y:S01]  /*10d10*/  FMUL R0, R0, UR4 ;  /* 0x0000000400007c20 */ /* 0x000fe20008400000 */
[----:B------:R-:W-:Y:S02]  /*10d20*/  IMAD.MOV.U32 R5, RZ, RZ, -0x1 ;  /* 0xffffffffff057424 */ /* 0x000fe400078e00ff */
[----:B------:R-:W-:Y:S01]  /*10d30*/  ISETP.NE.AND.EX P0, PT, R27, RZ, PT, P0 ;  /* 0x000000ff1b00720c */ /* 0x000fe20003f05300 */
[----:B------:R3:W4:Y:S01]  /*10d40*/  F2I.U32.TRUNC.NTZ R13, R0 ;  /* 0x00000000000d7305 */ /* 0x000722000020f000 */
[----:B------:R-:W3:Y:S01]  /*10d50*/  LDC R15, c[0x0][0x148] ;  /* 0x00005200ff0f7b82 */ /* 0x000ee20000000800 */
[----:B0-----:R-:W-:-:S02]  /*10d60*/  SHF.R.U64 R12, R4, R6, R3 ;  /* 0x00000006040c7219 */ /* 0x001fc40000001203 */
[----:B------:R-:W-:-:S05]  /*10d70*/  SHF.R.U32.HI R3, RZ, R6, R3 ;  /* 0x00000006ff037219 */ /* 0x000fca0000011603 */
[----:B------:R-:W0:Y:S01]  /*10d80*/  LDC R20, c[0x0][0x600] ;  /* 0x00018000ff147b82 */ /* 0x000e220000000800 */
[-CC-:B-1----:R-:W-:Y:S02]  /*10d90*/  SHF.R.U64 R10, R12, R8.reuse, R3.reuse ;  /* 0x000000080c0a7219 */ /* 0x182fe40000001203 */
[----:B------:R-:W-:-:S05]  /*10da0*/  SHF.R.U32.HI R3, RZ, R8, R3 ;  /* 0x00000008ff037219 */ /* 0x000fca0000011603 */
[----:B------:R-:W1:Y:S01]  /*10db0*/  LDC R28, c[0x0][0x648] ;  /* 0x00019200ff1c7b82 */ /* 0x000e620000000800 */
[-C--:B--2---:R-:W-:Y:S02]  /*10dc0*/  SHF.L.U32 R4, R5, R24.reuse, RZ ;  /* 0x0000001805047219 */ /* 0x084fe400000006ff */
[-CC-:B------:R-:W-:Y:S02]  /*10dd0*/  SHF.R.U64 R14, R10, R24.reuse, R3.reuse ;  /* 0x000000180a0e7219 */ /* 0x180fe40000001203 */
[----:B------:R-:W-:Y:S02]  /*10de0*/  SHF.R.U32.HI R5, RZ, R24, R3 ;  /* 0x00000018ff057219 */ /* 0x000fe40000011603 */
[----:B------:R-:W-:Y:S01]  /*10df0*/  LOP3.LUT R25, RZ, R4, RZ, 0x33, !PT ;  /* 0x00000004ff197212 */ /* 0x000fe200078e33ff */
[----:B------:R-:W2:Y:S01]  /*10e00*/  LDC R29, c[0x0][0x638] ;  /* 0x00018e00ff1d7b82 */ /* 0x000ea20000000800 */
[----:B------:R-:W-:Y:S02]  /*10e10*/  SHF.L.U32 R24, R7, R24, RZ ;  /* 0x0000001807187219 */ /* 0x000fe400000006ff */
[----:B------:R-:W-:-:S05]  /*10e20*/  MOV R4, R14 ;  /* 0x0000000e00047202 */ /* 0x000fca0000000f00 */
[----:B------:R-:W0:Y:S01]  /*10e30*/  LDC R30, c[0x0][0x610] ;  /* 0x00018400ff1e7b82 */ /* 0x000e220000000800 */
[----:B----4-:R-:W-:Y:S05]  /*10e40*/  @!P0 BRA `(.L_x_413) ;  /* 0x0000000000288947 */ /* 0x010fea0003800000 */
[----:B------:R-:W4:Y:S02]  /*10e50*/  LDC R3, c[0x0][0x64c] ;  /* 0x00019300ff037b82 */ /* 0x000f240000000800 */
[----:B----4-:R-:W-:-:S05]  /*10e60*/  IADD3 R3, P0, R14, R3, RZ ;  /* 0x000000030e037210 */ /* 0x010fca0007f1e0ff */
        /* <DEDUP_REMOVED lines=8> */
.L_x_413:
[----:B------:R-:W-:Y:S01]  /*10ef0*/  ISETP.NE.AND P0, PT, R2, 0x1, PT ;  /* 0x000000010200780c */ /* 0x000fe20003f05270 */
[----:B------:R-:W-:Y:S01]  /*10f00*/  IMAD.MOV R13, RZ, RZ, -R13 ;  /* 0x000000ffff0d7224 */ /* 0x000fe200078e0a0d */
[----:B-1-3--:R-:W-:Y:S01]  /*10f10*/  SHF.R.U64 R0, R4, R28, R5 ;  /* 0x0000001c04007219 */ /* 0x00afe20000001205 */
[----:B------:R-:W-:Y:S01]  /*10f20*/  IMAD.MOV.U32 R4, RZ, RZ, 0x1 ;  /* 0x00000001ff047424 */ /* 0x000fe200078e00ff */
[----:B------:R-:W-:Y:S02]  /*10f30*/  LOP3.LUT R5, R10, R25, RZ, 0xc0, !PT ;  /* 0x000000190a057212 */ /* 0x000fe400078ec0ff */
[----:B0-----:R-:W-:Y:S01]  /*10f40*/  IADD3 R7, R20, -0x1, RZ ;  /* 0xffffffff14077810 */ /* 0x001fe20007ffe0ff */
[----:B------:R-:W-:Y:S02]  /*10f50*/  IMAD.MOV R3, RZ, RZ, -R0 ;  /* 0x000000ffff037224 */ /* 0x000fe400078e0a00 */
[----:B------:R-:W-:Y:S01]  /*10f60*/  IMAD R0, R24, R0, R5 ;  /* 0x0000000018007224 */ /* 0x000fe200078e0205 */
[----:B------:R-:W-:Y:S01]  /*10f70*/  LOP3.LUT R12, R12, R7, RZ, 0xc0, !PT ;  /* 0x000000070c0c7212 */ /* 0x000fe200078ec0ff */
[----:B--2---:R-:W-:-:S02]  /*10f80*/  IMAD R3, R3, R29, R14 ;  /* 0x0000001d03037224 */ /* 0x004fc400078e020e */
[----:B------:R-:W-:Y:S02]  /*10f90*/  @P0 IMAD R21, R15, R13, R22 ;  /* 0x0000000d0f150224 */ /* 0x000fe400078e0216 */
[----:B------:R-:W-:Y:S01]  /*10fa0*/  IMAD R5, R3, R20, R12 ;  /* 0x0000001403057224 */ /* 0x000fe200078e020c */
[----:B------:R-:W-:Y:S01]  /*10fb0*/  PRMT R3, R4, 0x7610, R3 ;  /* 0x0000761004037816 */ /* 0x000fe20000000003 */
[----:B------:R-:W-:-:S05]  /*10fc0*/  IMAD R0, R0, R30, R21 ;  /* 0x0000001e00007224 */ /* 0x000fca00078e0215 */
[----:B------:R-:W-:Y:S02]  /*10fd0*/  SEL R22, R5, R0, !P0 ;  /* 0x0000000005167207 */ /* 0x000fe40004000000 */
[----:B------:R-:W-:-:S07]  /*10fe0*/  SEL R0, R0, R5, !P0 ;  /* 0x0000000500007207 */ /* 0x000fce0004000000 */
.L_x_411:
[----:B------:R0:W-:Y:S01]  /*10ff0*/  STL [R1], R0 ;  /* 0x0000000001007387 */ /* 0x0001e20000100800 */
[----:B------:R-:W-:-:S13]  /*11000*/  LOP3.LUT P0, RZ, R3, 0xff, RZ, 0xc0, !PT ;  /* 0x000000ff03ff7812 */ /* 0x000fda000780c0ff */
[----:B0-----:R-:W-:Y:S05]  /*11010*/  @P0 BRA `(.L_x_414) ;  /* 0xfffffefc00e40947 */ /* 0x001fea000383ffff */
[----:B------:R-:W-:Y:S05]  /*11020*/  EXIT ;  /* 0x000000000000794d */ /* 0x000fea0003800000 */
.L_x_3:
[----:B0-----:R-:W-:Y:S01]  /*11030*/  ULDC.64 UR4, c[0x0][0x650] ;  /* 0x0001940000047ab9 */ /* 0x001fe20000000a00 */
[----:B------:R-:W-:Y:S01]  /*11040*/  PRMT R6, RZ, 0x7610, R6 ;  /* 0x00007610ff067816 */ /* 0x000fe20000000006 */
[----:B------:R-:W-:Y:S01]  /*11050*/  IMAD.MOV.U32 R7, RZ, RZ, -0x1 ;  /* 0xffffffffff077424 */ /* 0x000fe200078e00ff */
[----:B------:R-:W-:Y:S01]  /*11060*/  ISETP.GE.U32.AND P0, PT, R16, UR4, PT ;  /* 0x0000000410007c0c */ /* 0x000fe2000bf06070 */
[----:B------:R-:W-:Y:S01]  /*11070*/  IMAD.MOV.U32 R9, RZ, RZ, -0x1 ;  /* 0xffffffffff097424 */ /* 0x000fe200078e00ff */
[----:B------:R-:W-:Y:S02]  /*11080*/  MOV R8, 0xffffffff ;  /* 0xffffffff00087802 */ /* 0x000fe40000000f00 */
[----:B------:R-:W-:-:S13]  /*11090*/  ISETP.GE.U32.AND.EX P0, PT, R17, UR5, PT, P0 ;  /* 0x0000000511007c0c */ /* 0x000fda000bf06100 */
[----:B------:R-:W-:Y:S05]  /*110a0*/  @P0 BRA `(.L_x_415) ;  /* 0x00000004005c0947 */ /* 0x000fea0003800000 */
[----:B------:R-:W0:Y:S01]  /*110b0*/  LDC.64 R12, c[0x0][0x628] ;  /* 0x00018a00ff0c7b82 */ /* 0x000e220000000a00 */
[----:B------:R-:W-:Y:S02]  /*110c0*/  IMAD.MOV.U32 R10, RZ, RZ, R16 ;  /* 0x000000ffff0a7224 */ /* 0x000fe400078e0010 */
[----:B------:R-:W-:-:S05]  /*110d0*/  IMAD.MOV.U32 R11, RZ, RZ, R17 ;  /* 0x000000ffff0b7224 */ /* 0x000fca00078e0011 */
        /* <DEDUP_REMOVED lines=10> */
[----:B------:R-:W-:Y:S01]  /*11180*/  IMAD.WIDE.U32 R6, R11, R12, RZ ;  /* 0x0000000c0b067225 */ /* 0x000fe200078e00ff */
[----:B------:R-:W-:-:S03]  /*11190*/  MOV R10, R9 ;  /* 0x00000009000a7202 */ /* 0x000fc60000000f00 */
[----:B------:R-:W-:Y:S01]  /*111a0*/  IMAD.X R11, RZ, RZ, RZ, P0 ;  /* 0x000000ffff0b7224 */ /* 0x000fe200000e06ff */
[----:B------:R-:W-:-:S05]  /*111b0*/  IADD3 RZ, P0, R7, R8, RZ ;  /* 0x0000000807ff7210 */ /* 0x000fca0007f1e0ff */
[----:B------:R-:W-:-:S08]  /*111c0*/  IMAD.WIDE.U32.X R10, R15, R13, R10, P0 ;  /* 0x0000000d0f0a7225 */ /* 0x000fd000000e040a */
.L_x_416:
[--C-:B------:R-:W-:Y:S01]  /*111d0*/  SHF.R.U64 R12, R10, R14, R11.reuse ;  /* 0x0000000e0a0c7219 */ /* 0x100fe2000000120b */
[----:B------:R-:W0:Y:S01]  /*111e0*/  LDC R22, c[0x0][0x618] ;  /* 0x00018600ff167b82 */ /* 0x000e220000000800 */
[----:B------:R-:W-:Y:S01]  /*111f0*/  I2FP.F32.U32 R6, R4 ;  /* 0x0000000400067245 */ /* 0x000fe20000201000 */
[----:B------:R-:W-:Y:S01]  /*11200*/  ULDC UR4, c[0x0][0x150] ;  /* 0x0000540000047ab9 */ /* 0x000fe20000000800 */
[----:B------:R-:W-:Y:S02]  /*11210*/  SHF.R.U32.HI R5, RZ, R14, R11 ;  /* 0x0000000eff057219 */ /* 0x000fe4000001160b */
[----:B------:R-:W-:Y:S01]  /*11220*/  IADD3 R9, P0, RZ, -R12, RZ ;  /* 0x8000000cff097210 */ /* 0x000fe20007f1e0ff */
[----:B------:R-:W-:Y:S01]  /*11230*/  FMUL R11, R6, UR4 ;  /* 0x00000004060b7c20 */ /* 0x000fe20008400000 */
[----:B------:R-:W-:Y:S01]  /*11240*/  ULDC UR4, c[0x0][0x154] ;  /* 0x0000550000047ab9 */ /* 0x000fe20000000800 */
[----:B------:R-:W1:Y:S02]  /*11250*/  LDC.64 R24, c[0x0][0x640] ;  /* 0x00019000ff187b82 */ /* 0x000e640000000a00 */
[----:B------:R-:W-:-:S02]  /*11260*/  IMAD.X R5, RZ, RZ, ~R5, P0 ;  /* 0x000000ffff057224 */ /* 0x000fc400000e0e05 */
[----:B------:R-:W2:Y:S01]  /*11270*/  F2I.U32.TRUNC.NTZ R11, R11 ;  /* 0x0000000b000b7305 */ /* 0x000ea2000020f000 */
[----:B------:R-:W-:-:S03]  /*11280*/  IMAD.WIDE.U32 R6, R9, R20, R16 ;  /* 0x0000001409067225 */ /* 0x000fc600078e0010 */
[----:B------:R-:W3:Y:S01]  /*11290*/  LDC R13, c[0x0][0x144] ;  /* 0x00005100ff0d7b82 */ /* 0x000ee20000000800 */
[----:B------:R-:W-:-:S04]  /*112a0*/  IMAD R8, R5, R20, RZ ;  /* 0x0000001405087224 */ /* 0x000fc800078e02ff */
[----:B------:R-:W-:Y:S02]  /*112b0*/  IMAD R5, R9, R21, R8 ;  /* 0x0000001509057224 */ /* 0x000fe400078e0208 */
[----:B------:R-:W-:Y:S01]  /*112c0*/  IMAD.MOV.U32 R8, RZ, RZ, -0x1 ;  /* 0xffffffffff087424 */ /* 0x000fe200078e00ff */
[----:B------:R-:W4:Y:S01]  /*112d0*/  LDC R14, c[0x0][0x608] ;  /* 0x00018200ff0e7b82 */ /* 0x000f220000000800 */
[----:B------:R-:W-:Y:S01]  /*112e0*/  IMAD.IADD R5, R7, 0x1, R5 ;  /* 0x0000000107057824 */ /* 0x000fe200078e0205 */
[----:B------:R-:W-:-:S04]  /*112f0*/  I2FP.F32.U32 R7, R3 ;  /* 0x0000000300077245 */ /* 0x000fc80000201000 */
[-C--:B0-----:R-:W-:Y:S01]  /*11300*/  SHF.R.U64 R10, R6, R22.reuse, R5 ;  /* 0x00000016060a7219 */ /* 0x081fe20000001205 */
[----:B--2---:R-:W-:Y:S01]  /*11310*/  IMAD.MOV R6, RZ, RZ, -R11 ;  /* 0x000000ffff067224 */ /* 0x004fe200078e0a0b */
[----:B------:R-:W0:Y:S01]  /*11320*/  LDC R9, c[0x0][0x658] ;  /* 0x00019600ff097b82 */ /* 0x000e220000000800 */
[----:B-1----:R-:W-:Y:S01]  /*11330*/  ISETP.NE.U32.AND P0, PT, R24, RZ, PT ;  /* 0x000000ff1800720c */ /* 0x002fe20003f05070 */
[----:B------:R-:W-:Y:S01]  /*11340*/  FMUL R7, R7, UR4 ;  /* 0x0000000407077c20 */ /* 0x000fe20008400000 */
[----:B------:R-:W-:Y:S02]  /*11350*/  SHF.R.U32.HI R5, RZ, R22, R5 ;  /* 0x00000016ff057219 */ /* 0x000fe40000011605 */
[----:B------:R-:W-:-:S03]  /*11360*/  ISETP.NE.AND.EX P0, PT, R25, RZ, PT, P0 ;  /* 0x000000ff1900720c */ /* 0x000fc60003f05300 */
[----:B------:R-:W1:Y:S01]  /*11370*/  LDC R20, c[0x0][0x148] ;  /* 0x00005200ff147b82 */ /* 0x000e620000000800 */
[----:B---3--:R-:W-:Y:S01]  /*11380*/  IMAD R23, R13, R6, R4 ;  /* 0x000000060d177224 */ /* 0x008fe200078e0204 */
[----:B------:R-:W-:-:S06]  /*11390*/  MOV R6, 0x1 ;  /* 0x0000000100067802 */ /* 0x000fcc0000000f00 */
[----:B------:R-:W2:Y:S01]  /*113a0*/  LDC R21, c[0x0][0x600] ;  /* 0x00018000ff157b82 */ /* 0x000ea20000000800 */
[-CC-:B----4-:R-:W-:Y:S02]  /*113b0*/  SHF.R.U64 R13, R10, R14.reuse, R5.reuse ;  /* 0x0000000e0a0d7219 */ /* 0x190fe40000001205 */
[----:B------:R-:W-:Y:S02]  /*113c0*/  SHF.R.U32.HI R4, RZ, R14, R5 ;  /* 0x0000000eff047219 */ /* 0x000fe40000011605 */
[----:B------:R3:W4:Y:S03]  /*113d0*/  F2I.U32.TRUNC.NTZ R14, R7 ;  /* 0x00000007000e7305 */ /* 0x000726000020f000 */
[----:B------:R-:W1:Y:S01]  /*113e0*/  LDC R26, c[0x0][0x648] ;  /* 0x00019200ff1a7b82 */ /* 0x000e620000000800 */
[-C--:B0-----:R-:W-:Y:S02]  /*113f0*/  SHF.R.U64 R15, R13, R9.reuse, R4 ;  /* 0x000000090d0f7219 */ /* 0x081fe40000001204 */
[----:B------:R-:W-:-:S02]  /*11400*/  SHF.L.U32 R8, R8, R9, RZ ;  /* 0x0000000908087219 */ /* 0x000fc400000006ff */
[-C--:B------:R-:W-:Y:S01]  /*11410*/  SHF.R.U32.HI R5, RZ, R9.reuse, R4 ;  /* 0x00000009ff057219 */ /* 0x080fe20000011604 */
[----:B------:R-:W-:Y:S01]  /*11420*/  IMAD.MOV.U32 R4, RZ, RZ, R15 ;  /* 0x000000ffff047224 */ /* 0x000fe200078e000f */
[----:B------:R-:W-:Y:S01]  /*11430*/  SHF.L.U32 R22, R6, R9, RZ ;  /* 0x0000000906167219 */ /* 0x000fe200000006ff */
[----:B------:R-:W0:Y:S01]  /*11440*/  LDC R27, c[0x0][0x638] ;  /* 0x00018e00ff1b7b82 */ /* 0x000e220000000800 */
[----:B------:R-:W-:-:S07]  /*11450*/  LOP3.LUT R28, RZ, R8, RZ, 0x33, !PT ;  /* 0x00000008ff1c7212 */ /* 0x000fce00078e33ff */
[----:B------:R-:W0:Y:S01]  /*11460*/  LDC R29, c[0x0][0x610] ;  /* 0x00018400ff1d7b82 */ /* 0x000e220000000800 */
[----:B---34-:R-:W-:Y:S05]  /*11470*/  @!P0 BRA `(.L_x_417) ;  /* 0x0000000000288947 */ /* 0x018fea0003800000 */
[----:B------:R-:W3:Y:S02]  /*11480*/  LDC R4, c[0x0][0x64c] ;  /* 0x00019300ff047b82 */ /* 0x000ee40000000800 */
[----:B---3--:R-:W-:-:S05]  /*11490*/  IADD3 R9, P0, R15, R4, RZ ;  /* 0x000000040f097210 */ /* 0x008fca0007f1e0ff */
        /* <DEDUP_REMOVED lines=8> */
.L_x_417:
[----:B------:R-:W-:Y:S01]  /*11520*/  ISETP.NE.AND P0, PT, R2, 0x1, PT ;  /* 0x000000010200780c */ /* 0x000fe20003f05270 */
[----:B--2---:R-:W-:Y:S01]  /*11530*/  VIADD R7, R21, 0xffffffff ;  /* 0xffffffff15077836 */ /* 0x004fe20000000000 */
[----:B-1----:R-:W-:Y:S01]  /*11540*/  SHF.R.U64 R5, R4, R26, R5 ;  /* 0x0000001a04057219 */ /* 0x002fe20000001205 */
[----:B------:R-:W-:Y:S01]  /*11550*/  IMAD.MOV.U32 R8, RZ, RZ, R12 ;  /* 0x000000ffff087224 */ /* 0x000fe200078e000c */
[----:B------:R-:W-:Y:S02]  /*11560*/  IADD3 R14, -R14, RZ, RZ ;  /* 0x000000ff0e0e7210 */ /* 0x000fe40007ffe1ff */
[----:B------:R-:W-:Y:S01]  /*11570*/  LOP3.LUT R4, R13, R28, RZ, 0xc0, !PT ;  /* 0x0000001c0d047212 */ /* 0x000fe200078ec0ff */
[----:B------:R-:W-:Y:S01]  /*11580*/  IMAD.MOV R6, RZ, RZ, -R5 ;  /* 0x000000ffff067224 */ /* 0x000fe200078e0a05 */
[----:B------:R-:W-:-:S03]  /*11590*/  LOP3.LUT R10, R10, R7, RZ, 0xc0, !PT ;  /* 0x000000070a0a7212 */ /* 0x000fc600078ec0ff */
[----:B------:R-:W-:Y:S02]  /*115a0*/  IMAD R4, R22, R5, R4 ;  /* 0x0000000516047224 */ /* 0x000fe400078e0204 */
[----:B------:R-:W-:Y:S02]  /*115b0*/  @P0 IMAD R23, R20, R14, R3 ;  /* 0x0000000e14170224 */ /* 0x000fe400078e0203 */
[----:B0-----:R-:W-:Y:S02]  /*115c0*/  IMAD R3, R6, R27, R15 ;  /* 0x0000001b06037224 */ /* 0x001fe400078e020f */
[----:B------:R-:W-:Y:S02]  /*115d0*/  IMAD R7, R4, R29, R23 ;  /* 0x0000001d04077224 */ /* 0x000fe400078e0217 */
[----:B------:R-:W-:Y:S02]  /*115e0*/  IMAD R4, R3, R21, R10 ;  /* 0x0000001503047224 */ /* 0x000fe400078e020a */
[----:B------:R-:W-:-:S03]  /*115f0*/  IMAD.MOV.U32 R6, RZ, RZ, 0x1 ;  /* 0x00000001ff067424 */ /* 0x000fc600078e00ff */
[----:B------:R-:W-:Y:S02]  /*11600*/  SEL R9, R4, R7, !P0 ;  /* 0x0000000704097207 */ /* 0x000fe40004000000 */
[----:B------:R-:W-:-:S07]  /*11610*/  SEL R7, R7, R4, !P0 ;  /* 0x0000000407077207 */ /* 0x000fce0004000000 */
.L_x_415:
[----:B------:R-:W-:-:S08]  /*11620*/  NOP ;  /* 0x0000000000007918 */ /* 0x000fd00000000000 */
[----:B------:R-:W0:-:S00]  /*11630*/  USETMAXREG.DEALLOC.CTAPOOL 0x28 ;  /* 0x00000028000079c8 */ /* 0x000e0000080e0500 */
[----:B0-----:R-:W-:-:S13]  /*11640*/  ISETP.NE.AND P0, PT, R0, RZ, PT ;  /* 0x000000ff0000720c */ /* 0x001fda0003f05270 */
[----:B------:R-:W-:Y:S05]  /*11650*/  @P0 EXIT ;  /* 0x000000000000094d */ /* 0x000fea0003800000 */
[----:B------:R-:W-:Y:S01]  /*11660*/  LOP3.LUT P0, RZ, R6, 0xff, RZ, 0xc0, !PT ;  /* 0x000000ff06ff7812 */ /* 0x000fe2000780c0ff */
[----:B------:R-:W-:Y:S01]  /*11670*/  IMAD.MOV.U32 R12, RZ, RZ, RZ ;  /* 0x000000ffff0c7224 */ /* 0x000fe200078e00ff */
[----:B------:R-:W-:-:S11]  /*11680*/  MOV R0, 0x1 ;  /* 0x0000000100007802 */ /* 0x000fd60000000f00 */
[----:B------:R-:W-:Y:S05]  /*11690*/  @!P0 BRA `(.L_x_418) ;  /* 0x0000000c00388947 */ /* 0x000fea0003800000 */
[----:B------:R-:W0:Y:S01]  /*116a0*/  LDC R0, c[0x0][0x28c] ;  /* 0x0000a300ff007b82 */ /* 0x000e220000000800 */
[----:B------:R-:W-:Y:S01]  /*116b0*/  ULDC UR5, c[0x0][0x600] ;  /* 0x0001800000057ab9 */ /* 0x000fe20000000800 */
[----:B------:R-:W-:Y:S01]  /*116c0*/  ULDC UR4, c[0x0][0xc] ;  /* 0x0000030000047ab9 */ /* 0x000fe20000000800 */
[----:B------:R-:W-:Y:S01]  /*116d0*/  UIADD3 UR16, UR5, -0x1, URZ ;  /* 0xffffffff05107890 */ /* 0x000fe2000fffe03f */
[C---:B------:R-:W-:Y:S01]  /*116e0*/  LOP3.LUT P2, RZ, R18.reuse, 0x7f, RZ, 0xc0, !PT ;  /* 0x0000007f12ff7812 */ /* 0x040fe2000784c0ff */
[----:B------:R-:W-:Y:S01]  /*116f0*/  ULDC UR6, c[0x0][0x658] ;  /* 0x0001960000067ab9 */ /* 0x000fe20000000800 */
[----:B------:R-:W-:Y:S01]  /*11700*/  ULDC UR5, c[0x0][0x10] ;  /* 0x0000040000057ab9 */ /* 0x000fe20000000800 */
[----:B------:R-:W-:Y:S01]  /*11710*/  UMOV UR7, 0xffffffff ;  /* 0xffffffff00077882 */ /* 0x000fe20000000000 */
[----:B------:R-:W-:Y:S01]  /*11720*/  UMOV UR8, 0x1 ;  /* 0x0000000100087882 */ /* 0x000fe20000000000 */
[----:B------:R-:W-:Y:S01]  /*11730*/  UIMAD.WIDE.U32 UR4, UR4, UR5, URZ ;  /* 0x00000005040472a5 */ /* 0x000fe2000f8e003f */
[----:B------:R-:W-:Y:S01]  /*11740*/  LOP3.LUT P0, RZ, R18, 0x1f, RZ, 0xc0, !PT ;  /* 0x0000001f12ff7812 */ /* 0x000fe2000780c0ff */
[----:B------:R-:W-:Y:S01]  /*11750*/  USHF.L.U32 UR7, UR7, UR6, URZ ;  /* 0x0000000607077299 */ /* 0x000fe2000800063f */
[----:B------:R-:W-:Y:S01]  /*11760*/  BSSY B0, `(.L_x_418) ;  /* 0x00000c1000007945 */ /* 0x000fe20003800000 */
[----:B------:R-:W-:Y:S01]  /*11770*/  USHF.L.U32 UR18, UR8, UR6, URZ ;  /* 0x0000000608127299 */ /* 0x000fe2000800063f */
[----:B------:R-:W-:Y:S01]  /*11780*/  IMAD.MOV.U32 R13, RZ, RZ, 0x1 ;  /* 0x00000001ff0d7424 */ /* 0x000fe200078e00ff */
[----:B------:R-:W-:Y:S01]  /*11790*/  LOP3.LUT R11, R19, 0x2, RZ, 0xfc, !PT ;  /* 0x00000002130b7812 */ /* 0x000fe200078efcff */
[----:B------:R-:W-:Y:S01]  /*117a0*/  ULDC UR6, c[0x0][0x14] ;  /* 0x0000050000067ab9 */ /* 0x000fe20000000800 */
[----:B------:R-:W-:Y:S01]  /*117b0*/  PLOP3.LUT P0, PT, P0, P2, PT, 0x8a, 0x0 ;  /* 0x000000000000781c */ /* 0x000fe20000705172 */
[----:B------:R-:W-:Y:S01]  /*117c0*/  UIMAD.WIDE.U32 UR20, UR4, UR6, URZ ;  /* 0x00000006041472a5 */ /* 0x000fe2000f8e003f */
[----:B------:R-:W-:Y:S01]  /*117d0*/  IMAD.MOV.U32 R12, RZ, RZ, RZ ;  /* 0x000000ffff0c7224 */ /* 0x000fe200078e00ff */
[----:B------:R-:W-:-:S02]  /*117e0*/  UIMAD UR13, UR5, UR6, URZ ;  /* 0x00000006050d72a4 */ /* 0x000fc4000f8e023f */
[----:B------:R-:W-:Y:S01]  /*117f0*/  ULOP3.LUT UR17, URZ, UR7, URZ, 0x33, !UPT ;  /* 0x000000073f117292 */ /* 0x000fe2000f8e333f */
[----:B0-----:R-:W-:Y:S01]  /*11800*/  VIADD R0, R0, 0x1f ;  /* 0x0000001f00007836 */ /* 0x001fe20000000000 */
[----:B------:R-:W-:Y:S01]  /*11810*/  UIADD3 UR13, UR21, UR13, URZ ;  /* 0x0000000d150d7290 */ /* 0x000fe2000fffe03f */
[----:B------:R-:W-:-:S03]  /*11820*/  ULDC.64 UR22, c[0x0][0x198] ;  /* 0x0000660000167ab9 */ /* 0x000fc60000000a00 */
[----:B------:R-:W-:-:S04]  /*11830*/  SHF.R.S32.HI R3, RZ, 0x1f, R0 ;  /* 0x0000001fff037819 */ /* 0x000fc80000011400 */
[----:B------:R-:W-:Y:S02]  /*11840*/  LEA.HI R3, R3, R0, RZ, 0x5 ;  /* 0x0000000003037211 */ /* 0x000fe400078f28ff */
[----:B------:R-:W-:Y:S02]  /*11850*/  MOV R0, 0x1 ;  /* 0x0000000100007802 */ /* 0x000fe40000000f00 */
[----:B------:R-:W-:-:S05]  /*11860*/  SHF.R.S32.HI R3, RZ, 0x5, R3 ;  /* 0x00000005ff037819 */ /* 0x000fca0000011403 */
[----:B------:R-:W-:-:S07]  /*11870*/  VIADD R10, R3, 0x1 ;  /* 0x00000001030a7836 */ /* 0x000fce0000000000 */
.L_x_430:
[----:B------:R-:W-:-:S03]  /*11880*/  UMOV UR4, 0xffffffff ;  /* 0xffffffff00047882 */ /* 0x000fc60000000000 */
[----:B------:R-:W-:Y:S05]  /*11890*/  BRA.DIV UR4, `(.L_x_419) ;  /* 0x0000001204107947 */ /* 0x000fea000b800000 */
[----:B------:R-:W-:-:S13]  /*118a0*/  ELECT P6, URZ, PT ;  /* 0x00000000003f782f */ /* 0x000fda00038c0000 */
.L_x_444:
[----:B------:R-:W0:Y:S01]  /*118b0*/  LDC R4, c[0x0][0x28c] ;  /* 0x0000a300ff047b82 */ /* 0x000e220000000800 */
[----:B------:R-:W-:Y:S01]  /*118c0*/  BSSY B1, `(.L_x_420) ;  /* 0x0000037000017945 */ /* 0x000fe20003800000 */
[----:B0-----:R-:W-:-:S13]  /*118d0*/  ISETP.LT.OR P6, PT, R4, 0x1, !P6 ;  /* 0x000000010400780c */ /* 0x001fda00077c1670 */
[----:B------:R-:W-:Y:S05]  /*118e0*/  @P6 BRA `(.L_x_421) ;  /* 0x0000000000d06947 */ /* 0x000fea0003800000 */
[----:B------:R-:W-:Y:S01]  /*118f0*/  IMAD R15, R9, 0x180, RZ ;  /* 0x00000180090f7824 */ /* 0x000fe200078e02ff */
[----:B------:R-:W-:Y:S01]  /*11900*/  MOV R20, RZ ;  /* 0x000000ff00147202 */ /* 0x000fe20000000f00 */
[----:B------:R-:W-:Y:S02]  /*11910*/  IMAD.SHL.U32 R18, R7, 0x80, RZ ;  /* 0x0000008007127824 */ /* 0x000fe400078e00ff */
[----:B------:R-:W-:Y:S02]  /*11920*/  IMAD.MOV.U32 R4, RZ, RZ, R10 ;  /* 0x000000ffff047224 */ /* 0x000fe400078e000a */
[----:B------:R-:W-:Y:S02]  /*11930*/  IMAD.MOV.U32 R5, RZ, RZ, R0 ;  /* 0x000000ffff057224 */ /* 0x000fe400078e0000 */
[----:B------:R-:W-:-:S07]  /*11940*/  IMAD.MOV.U32 R6, RZ, RZ, R12 ;  /* 0x000000ffff067224 */ /* 0x000fce00078e000c */
.L_x_425:
[----:B------:R-:W0:Y:S01]  /*11950*/  S2R R14, SR_CgaCtaId ;  /* 0x00000000000e7919 */ /* 0x000e220000008800 */
[----:B------:R-:W-:Y:S01]  /*11960*/  MOV R7, 0x400 ;  /* 0x0000040000077802 */ /* 0x000fe20000000f00 */
[----:B------:R-:W1:Y:S03]  /*11970*/  @!P2 LDC R9, c[0x0][0x500] ;  /* 0x00014000ff09ab82 */ /* 0x000e660000000800 */
[----:B0-----:R-:W-:Y:S02]  /*11980*/  LEA R21, R14, R7, 0x18 ;  /* 0x000000070e157211 */ /* 0x001fe400078ec0ff */
[----:B------:R-:W-:Y:S02]  /*11990*/  SHF.L.U32 R7, R5, 0x1f, RZ ;  /* 0x0000001f05077819 */ /* 0x000fe400000006ff */
[----:B------:R-:W-:-:S04]  /*119a0*/  LEA R14, R6, R21, 0x3 ;  /* 0x00000015060e7211 */ /* 0x000fc800078e18ff */
[----:B------:R-:W0:Y:S02]  /*119b0*/  SYNCS.PHASECHK.TRANS64.TRYWAIT P1, [R14+URZ+0x38], R7 ;  /* 0x000038070e0075a7 */ /* 0x000e24000802017f */
[----:B01----:R-:W-:Y:S05]  /*119c0*/  @!P1 BRA `(.L_x_422) ;  /* 0x0000000c00e49947 */ /* 0x003fea0003800000 */
.L_x_445:
[----:B0-----:R-:W-:Y:S01]  /*119d0*/  PRMT R7, R11, 0x9910, RZ ;  /* 0x000099100b077816 */ /* 0x001fe200000000ff */
[----:B------:R0:W-:Y:S03]  /*119e0*/  @!P2 SYNCS.ARRIVE.TRANS64 RZ, [R14+URZ], R9 ;  /* 0x000000090effa9a7 */ /* 0x0001e6000800003f */
[----:B------:R-:W-:-:S13]  /*119f0*/  ISETP.NE.AND P1, PT, R7, 0x2, PT ;  /* 0x000000020700780c */ /* 0x000fda0003f25270 */
[----:B0-----:R-:W-:Y:S05]  /*11a00*/  @P1 BRA `(.L_x_423) ;  /* 0x0000000000041947 */ /* 0x001fea0003800000 */
[----:B------:R-:W-:Y:S01]  /*11a10*/  BPT.TRAP 0x1 ;  /* 0x000000040000795c */ /* 0x000fe20000300000 */
.L_x_423:
[----:B------:R-:W-:Y:S05]  /*11a20*/  @P0 BRA `(.L_x_424) ;  /* 0x0000000000040947 */ /* 0x000fea0003800000 */
[----:B------:R-:W-:Y:S01]  /*11a30*/  BPT.TRAP 0x1 ;  /* 0x000000040000795c */ /* 0x000fe20000300000 */
.L_x_424:
[--C-:B------:R-:W-:Y:S01]  /*11a40*/  IMAD R7, R6, 0x2000, R21.reuse ;  /* 0x0000200006077824 */ /* 0x100fe200078e0215 */
[----:B------:R-:W-:Y:S01]  /*11a50*/  R2UR UR9, R14 ;  /* 0x000000000e0972ca */ /* 0x000fe200000e0000 */
[----:B------:R-:W-:Y:S01]  /*11a60*/  IMAD R21, R6, 0x6000, R21 ;  /* 0x0000600006157824 */ /* 0x000fe200078e0215 */
[----:B------:R-:W-:Y:S01]  /*11a70*/  UIADD3 UR4, UP0, UR22, 0xf0, URZ ;  /* 0x000000f016047890 */ /* 0x000fe2000ff1e03f */
[----:B------:R-:W-:Y:S01]  /*11a80*/  VIADD R4, R4, 0xffffffff ;  /* 0xffffffff04047836 */ /* 0x000fe20000000000 */
[----:B------:R-:W-:Y:S01]  /*11a90*/  R2UR UR5, R7 ;  /* 0x00000000070572ca */ /* 0x000fe200000e0000 */
[----:B------:R-:W-:Y:S01]  /*11aa0*/  UIADD3 UR24, UP1, UR22, 0x1f0, URZ ;  /* 0x000001f016187890 */ /* 0x000fe2000ff3e03f */
[----:B------:R-:W-:Y:S01]  /*11ab0*/  R2UR UR8, R21 ;  /* 0x00000000150872ca */ /* 0x000fe200000e0000 */
[----:B------:R-:W-:Y:S01]  /*11ac0*/  VIADD R6, R6, 0x1 ;  /* 0x0000000106067836 */ /* 0x000fe20000000000 */
[----:B------:R-:W-:Y:S01]  /*11ad0*/  R2UR UR11, R18 ;  /* 0x00000000120b72ca */ /* 0x000fe200000e0000 */
[----:B------:R-:W-:Y:S01]  /*11ae0*/  UIADD3.X UR25, URZ, UR23, URZ, UP1, !UPT ;  /* 0x000000173f197290 */ /* 0x000fe20008ffe43f */
[----:B------:R-:W-:Y:S01]  /*11af0*/  R2UR UR10, R20 ;  /* 0x00000000140a72ca */ /* 0x000fe200000e0000 */
[----:B------:R-:W-:Y:S01]  /*11b00*/  UMOV UR6, 0x0 ;  /* 0x0000000000067882 */ /* 0x000fe20000000000 */
[----:B------:R-:W-:Y:S01]  /*11b10*/  R2UR UR12, R8 ;  /* 0x00000000080c72ca */ /* 0x000fe200000e0000 */
[----:B------:R-:W-:Y:S01]  /*11b20*/  UMOV UR7, 0x10000000 ;  /* 0x1000000000077882 */ /* 0x000fe20000000000 */
[----:B------:R-:W-:-:S02]  /*11b30*/  R2UR UR19, R15 ;  /* 0x000000000f1372ca */ /* 0x000fc400000e0000 */
[----:B------:R-:W-:Y:S01]  /*11b40*/  ISETP.GT.AND P3, PT, R4, 0x1, PT ;  /* 0x000000010400780c */ /* 0x000fe20003f64270 */
[----:B------:R-:W-:Y:S01]  /*11b50*/  UIADD3 UR14, UR5, 0x180, URZ ;  /* 0x00000180050e7890 */ /* 0x000fe2000fffe03f */
[----:B------:R-:W-:Y:S01]  /*11b60*/  ISETP.NE.AND P1, PT, R6, 0x7, PT ;  /* 0x000000070600780c */ /* 0x000fe20003f25270 */
[----:B------:R-:W-:Y:S01]  /*11b70*/  UIADD3.X UR5, URZ, UR23, URZ, UP0, !UPT ;  /* 0x000000173f057290 */ /* 0x000fe200087fe43f */
[----:B------:R-:W-:Y:S01]  /*11b80*/  IADD3 R20, R20, 0x20, RZ ;  /* 0x0000002014147810 */ /* 0x000fe20007ffe0ff */
[----:B------:R-:W-:Y:S01]  /*11b90*/  UIADD3 UR15, UR8, 0xe180, URZ ;  /* 0x0000e180080f7890 */ /* 0x000fe2000fffe03f */
[----:B------:R-:W-:Y:S02]  /*11ba0*/  SEL R14, RZ, 0x1, P1 ;  /* 0x00000001ff0e7807 */ /* 0x000fe40000800000 */
[----:B------:R-:W-:Y:S01]  /*11bb0*/  UMOV UR8, UR14 ;  /* 0x0000000e00087c82 */ /* 0x000fe20008000000 */
[----:B------:R-:W-:Y:S02]  /*11bc0*/  SEL R6, R6, RZ, P1 ;  /* 0x000000ff06067207 */ /* 0x000fe40000800000 */
[----:B------:R-:W-:Y:S01]  /*11bd0*/  LOP3.LUT R5, R5, R14, RZ, 0x3c, !PT ;  /* 0x0000000e05057212 */ /* 0x000fe200078e3cff */
[----:B------:R0:W-:Y:S02]  /*11be0*/  UTMALDG.3D [UR8], [UR4], desc[UR6] ;  /* 0x00000608040075b4 */ /* 0x0001e40008011000 */
[----:B0-----:R-:W-:Y:S01]  /*11bf0*/  UMOV UR8, UR15 ;  /* 0x0000000f00087c82 */ /* 0x001fe20008000000 */
[----:B------:R-:W-:-:S02]  /*11c00*/  UMOV UR11, UR19 ;  /* 0x00000013000b7c82 */ /* 0x000fc40008000000 */
[----:B------:R0:W-:Y:S02]  /*11c10*/  UTMALDG.3D [UR8], [UR24], desc[UR6] ;  /* 0x00000608180075b4 */ /* 0x0001e40008011000 */
[----:B0-----:R-:W-:Y:S05]  /*11c20*/  @P3 BRA `(.L_x_425) ;  /* 0xfffffffc00483947 */ /* 0x001fea000383ffff */
.L_x_421:
[----:B------:R-:W-:Y:S05]  /*11c30*/  BSYNC B1 ;  /* 0x0000000000017941 */ /* 0x000fea0003800000 */
.L_x_420:
[----:B------:R-:W-:Y:S01]  /*11c40*/  LOP3.LUT P4, RZ, R13, 0xff, RZ, 0xc0, !PT ;  /* 0x000000ff0dff7812 */ /* 0x000fe2000788c0ff */
[C---:B------:R-:W-:Y:S01]  /*11c50*/  IMAD.IADD R12, R3.reuse, 0x1, R12 ;  /* 0x00000001030c7824 */ /* 0x040fe200078e020c */
[----:B------:R-:W-:Y:S01]  /*11c60*/  ULDC.64 UR4, c[0x0][0x650] ;  /* 0x0001940000047ab9 */ /* 0x000fe20000000a00 */
[C---:B------:R-:W-:Y:S01]  /*11c70*/  ISETP.GE.U32.AND P3, PT, R3.reuse, 0x7, PT ;  /* 0x000000070300780c */ /* 0x040fe20003f66070 */
[----:B------:R-:W-:Y:S01]  /*11c80*/  BSSY B1, `(.L_x_426) ;  /* 0x000006c000017945 */ /* 0x000fe20003800000 */
[C---:B------:R-:W-:Y:S01]  /*11c90*/  IMAD.WIDE.U32 R4, R12.reuse, 0x24924925, RZ ;  /* 0x249249250c047825 */ /* 0x040fe200078e00ff */
[C---:B------:R-:W-:Y:S02]  /*11ca0*/  ISETP.GT.U32.AND P1, PT, R12.reuse, 0x6, PT ;  /* 0x000000060c00780c */ /* 0x040fe40003f24070 */
[----:B------:R-:W-:Y:S01]  /*11cb0*/  MOV R9, 0xffffffff ;  /* 0xffffffff00097802 */ /* 0x000fe20000000f00 */
[----:B------:R-:W-:Y:S01]  /*11cc0*/  IMAD.IADD R4, R12, 0x1, -R5 ;  /* 0x000000010c047824 */ /* 0x000fe200078e0a05 */
[----:B------:R-:W-:Y:S01]  /*11cd0*/  ISETP.LT.U32.AND P1, PT, R3, 0x7, P1 ;  /* 0x000000070300780c */ /* 0x000fe20000f21070 */
[----:B------:R-:W-:Y:S01]  /*11ce0*/  IMAD.MOV.U32 R8, RZ, RZ, -0x1 ;  /* 0xffffffffff087424 */ /* 0x000fe200078e00ff */
[----:B------:R-:W-:Y:S01]  /*11cf0*/  PRMT R13, RZ, 0x7610, R13 ;  /* 0x00007610ff0d7816 */ /* 0x000fe2000000000d */
[----:B------:R-:W0:Y:S01]  /*11d00*/  @P4 S2R R7, SR_CgaCtaId ;  /* 0x0000000000074919 */ /* 0x000e220000008800 */
[----:B------:R-:W-:-:S02]  /*11d10*/  @P4 MOV R6, 0x400 ;  /* 0x0000040000064802 */ /* 0x000fc40000000f00 */
[----:B------:R-:W-:-:S04]  /*11d20*/  LEA.HI R4, R4, R5, RZ, 0x1f ;  /* 0x0000000504047211 */ /* 0x000fc800078ff8ff */
[--C-:B------:R-:W-:Y:S02]  /*11d30*/  SHF.R.U32.HI R5, RZ, 0x2, R4.reuse ;  /* 0x00000002ff057819 */ /* 0x100fe40000011604 */
[----:B------:R-:W-:-:S03]  /*11d40*/  PRMT R4, RZ, 0x7610, R4 ;  /* 0x00007610ff047816 */ /* 0x000fc60000000004 */
[----:B------:R-:W-:Y:S01]  /*11d50*/  IMAD R12, R5, -0x7, R12 ;  /* 0xfffffff9050c7824 */ /* 0x000fe200078e020c */
[----:B0-----:R-:W-:Y:S02]  /*11d60*/  @P4 LEA R6, R7, R6, 0x18 ;  /* 0x0000000607064211 */ /* 0x001fe400078ec0ff */
[----:B------:R-:W-:Y:S02]  /*11d70*/  SEL R7, RZ, 0x1, !P1 ;  /* 0x00000001ff077807 */ /* 0x000fe40004800000 */
[----:B------:R-:W-:Y:S01]  /*11d80*/  IADD3 R16, P1, R16, UR20, RZ ;  /* 0x0000001410107c10 */ /* 0x000fe2000ff3e0ff */
[----:B------:R0:W-:Y:S01]  /*11d90*/  @P4 SYNCS.ARRIVE.TRANS64.A1T0 RZ, [R6+URZ+0x88], RZ ;  /* 0x000088ff06ff49a7 */ /* 0x0001e2000810003f */
[----:B------:R-:W-:Y:S01]  /*11da0*/  LOP3.LUT R0, R0, R7, RZ, 0x3c, !PT ;  /* 0x0000000700007212 */ /* 0x000fe200078e3cff */
[----:B------:R-:W-:Y:S01]  /*11db0*/  IMAD.MOV.U32 R7, RZ, RZ, -0x1 ;  /* 0xffffffffff077424 */ /* 0x000fe200078e00ff */
[----:B------:R-:W-:Y:S02]  /*11dc0*/  IADD3.X R17, R17, UR13, RZ, P1, !PT ;  /* 0x0000000d11117c10 */ /* 0x000fe40008ffe4ff */
[----:B------:R-:W-:-:S02]  /*11dd0*/  ISETP.GE.U32.AND P1, PT, R16, UR4, PT ;  /* 0x0000000410007c0c */ /* 0x000fc4000bf26070 */
[----:B------:R-:W-:Y:S02]  /*11de0*/  @P3 LOP3.LUT R0, R0, 0x1, R5, 0x78, !PT ;  /* 0x0000000100003812 */ /* 0x000fe400078e7805 */
[----:B------:R-:W-:-:S13]  /*11df0*/  ISETP.GE.U32.AND.EX P1, PT, R17, UR5, PT, P1 ;  /* 0x0000000511007c0c */ /* 0x000fda000bf26110 */
[----:B0-----:R-:W-:Y:S05]  /*11e00*/  @P1 BRA `(.L_x_427) ;  /* 0x00000004004c1947 */ /* 0x001fea0003800000 */
[----:B------:R-:W-:Y:S01]  /*11e10*/  ULDC.64 UR4, c[0x0][0x628] ;  /* 0x00018a0000047ab9 */ /* 0x000fe20000000a00 */
[----:B------:R-:W0:Y:S01]  /*11e20*/  S2R R15, SR_CTAID.X ;  /* 0x00000000000f7919 */ /* 0x000e220000002500 */
[----:B------:R-:W-:Y:S01]  /*11e30*/  ISETP.NE.U32.AND P1, PT, RZ, UR4, PT ;  /* 0x00000004ff007c0c */ /* 0x000fe2000bf25070 */
[----:B------:R-:W-:Y:S01]  /*11e40*/  ULDC UR7, c[0x0][0x630] ;  /* 0x00018c0000077ab9 */ /* 0x000fe20000000800 */
[----:B------:R-:W-:Y:S01]  /*11e50*/  IMAD.MOV.U32 R4, RZ, RZ, R16 ;  /* 0x000000ffff047224 */ /* 0x000fe200078e0010 */
[----:B------:R-:W1:Y:S01]  /*11e60*/  S2R R14, SR_CTAID.Y ;  /* 0x00000000000e7919 */ /* 0x000e620000002600 */
[----:B------:R-:W-:Y:S01]  /*11e70*/  ISETP.NE.AND.EX P1, PT, RZ, UR5, PT, P1 ;  /* 0x00000005ff007c0c */ /* 0x000fe2000bf25310 */
[----:B------:R-:W-:-:S12]  /*11e80*/  IMAD.MOV.U32 R5, RZ, RZ, R17 ;  /* 0x000000ffff057224 */ /* 0x000fd800078e0011 */
[----:B------:R-:W-:Y:S05]  /*11e90*/  @!P1 BRA `(.L_x_428) ;  /* 0x0000000000289947 */ /* 0x000fea0003800000 */
[----:B------:R-:W-:Y:S02]  /*11ea0*/  ULDC UR6, c[0x0][0x634] ;  /* 0x00018d0000067ab9 */ /* 0x000fe40000000800 */
[----:B------:R-:W-:-:S04]  /*11eb0*/  IADD3 R9, P1, R16, UR6, RZ ;  /* 0x0000000610097c10 */ /* 0x000fc8000ff3e0ff */
[----:B------:R-:W-:-:S05]  /*11ec0*/  IADD3.X R21, RZ, R17, RZ, P1, !PT ;  /* 0x00000011ff157210 */ /* 0x000fca0000ffe4ff */
[----:B------:R-:W-:-:S04]  /*11ed0*/  IMAD.WIDE.U32 R6, R21, UR4, RZ ;  /* 0x0000000415067c25 */ /* 0x000fc8000f8e00ff */
[----:B------:R-:W-:-:S04]  /*11ee0*/  IMAD.WIDE.U32 R6, P1, R9, UR5, R6 ;  /* 0x0000000509067c25 */ /* 0x000fc8000f820006 */
[----:B------:R-:W-:-:S04]  /*11ef0*/  IMAD.WIDE.U32 R8, R9, UR4, RZ ;  /* 0x0000000409087c25 */ /* 0x000fc8000f8e00ff */
[----:B------:R-:W-:Y:S01]  /*11f00*/  IMAD.X R5, RZ, RZ, RZ, P1 ;  /* 0x000000ffff057224 */ /* 0x000fe200008e06ff */
[----:B------:R-:W-:Y:S01]  /*11f10*/  IADD3 RZ, P1, R9, R6, RZ ;  /* 0x0000000609ff7210 */ /* 0x000fe20007f3e0ff */
[----:B------:R-:W-:-:S04]  /*11f20*/  IMAD.MOV.U32 R4, RZ, RZ, R7 ;  /* 0x000000ffff047224 */ /* 0x000fc800078e0007 */
[----:B------:R-:W-:-:S08]  /*11f30*/  IMAD.WIDE.U32.X R4, R21, UR5, R4, P1 ;  /* 0x0000000515047c25 */ /* 0x000fd000088e0404 */
.L_x_428:
[--C-:B------:R-:W-:Y:S01]  /*11f40*/  SHF.R.U64 R8, R4, UR7, R5.reuse ;  /* 0x0000000704087c19 */ /* 0x100fe20008001205 */
[----:B------:R-:W-:Y:S01]  /*11f50*/  ULDC.64 UR4, c[0x0][0x620] ;  /* 0x0001880000047ab9 */ /* 0x000fe20000000a00 */
[----:B------:R-:W-:Y:S01]  /*11f60*/  SHF.R.U32.HI R4, RZ, UR7, R5 ;  /* 0x00000007ff047c19 */ /* 0x000fe20008011605 */
[----:B------:R-:W2:Y:S01]  /*11f70*/  LDC R24, c[0x0][0x144] ;  /* 0x00005100ff187b82 */ /* 0x000ea20000000800 */
[----:B------:R-:W-:Y:S01]  /*11f80*/  IADD3 R7, P1, RZ, -R8, RZ ;  /* 0x80000008ff077210 */ /* 0x000fe20007f3e0ff */
[----:B------:R-:W-:Y:S01]  /*11f90*/  ULDC.64 UR8, c[0x0][0x640] ;  /* 0x0001900000087ab9 */ /* 0x000fe20000000a00 */
[----:B0-----:R-:W-:Y:S01]  /*11fa0*/  I2FP.F32.U32 R9, R15 ;  /* 0x0000000f00097245 */ /* 0x001fe20000201000 */
[----:B------:R-:W-:Y:S02]  /*11fb0*/  ULDC UR6, c[0x0][0x608] ;  /* 0x0001820000067ab9 */ /* 0x000fe40000000800 */
[----:B------:R-:W-:Y:S01]  /*11fc0*/  IMAD.X R4, RZ, RZ, ~R4, P1 ;  /* 0x000000ffff047224 */ /* 0x000fe200008e0e04 */
[----:B------:R-:W-:Y:S01]  /*11fd0*/  ISETP.NE.U32.AND P1, PT, RZ, UR8, PT ;  /* 0x00000008ff007c0c */ /* 0x000fe2000bf25070 */
[----:B------:R-:W0:Y:S02]  /*11fe0*/  LDC R21, c[0x0][0x148] ;  /* 0x00005200ff157b82 */ /* 0x000e240000000800 */
[----:B------:R-:W-:Y:S01]  /*11ff0*/  IMAD R6, R4, UR4, RZ ;  /* 0x0000000404067c24 */ /* 0x000fe2000f8e02ff */
[----:B------:R-:W-:Y:S01]  /*12000*/  ISETP.NE.AND.EX P1, PT, RZ, UR9, PT, P1 ;  /* 0x00000009ff007c0c */ /* 0x000fe2000bf25310 */
[----:B------:R-:W-:Y:S01]  /*12010*/  IMAD.WIDE.U32 R4, R7, UR4, R16 ;  /* 0x0000000407047c25 */ /* 0x000fe2000f8e0010 */
[----:B------:R-:W-:-:S03]  /*12020*/  ULDC UR4, c[0x0][0x150] ;  /* 0x0000540000047ab9 */ /* 0x000fc60000000800 */
[----:B------:R-:W-:Y:S02]  /*12030*/  IMAD R7, R7, UR5, R6 ;  /* 0x0000000507077c24 */ /* 0x000fe4000f8e0206 */
[----:B------:R-:W-:Y:S01]  /*12040*/  FMUL R6, R9, UR4 ;  /* 0x0000000409067c20 */ /* 0x000fe20008400000 */
[----:B------:R-:W-:Y:S01]  /*12050*/  ULDC UR4, c[0x0][0x618] ;  /* 0x0001860000047ab9 */ /* 0x000fe20000000800 */
[----:B------:R-:W-:Y:S01]  /*12060*/  ULDC UR5, c[0x0][0x154] ;  /* 0x0000550000057ab9 */ /* 0x000fe20000000800 */
[----:B------:R-:W-:-:S03]  /*12070*/  IADD3 R5, R5, R7, RZ ;  /* 0x0000000705057210 */ /* 0x000fc60007ffe0ff */
[----:B------:R-:W3:Y:S01]  /*12080*/  F2I.U32.TRUNC.NTZ R6, R6 ;  /* 0x0000000600067305 */ /* 0x000ee2000020f000 */
[----:B------:R-:W-:Y:S02]  /*12090*/  SHF.R.U64 R9, R4, UR4, R5 ;  /* 0x0000000404097c19 */ /* 0x000fe40008001205 */
[----:B-1----:R-:W-:-:S05]  /*120a0*/  I2FP.F32.U32 R4, R14 ;  /* 0x0000000e00047245 */ /* 0x002fca0000201000 */
[----:B------:R-:W-:Y:S01]  /*120b0*/  FMUL R22, R4, UR5 ;  /* 0x0000000504167c20 */ /* 0x000fe20008400000 */
[----:B------:R-:W-:Y:S01]  /*120c0*/  SHF.R.U32.HI R4, RZ, UR4, R5 ;  /* 0x00000004ff047c19 */ /* 0x000fe20008011605 */
[----:B------:R-:W-:-:S03]  /*120d0*/  ULDC UR4, c[0x0][0x658] ;  /* 0x0001960000047ab9 */ /* 0x000fc60000000800 */
[--C-:B------:R-:W-:Y:S01]  /*120e0*/  SHF.R.U64 R20, R9, UR6, R4.reuse ;  /* 0x0000000609147c19 */ /* 0x100fe20008001204 */
[----:B------:R-:W1:Y:S01]  /*120f0*/  F2I.U32.TRUNC.NTZ R22, R22 ;  /* 0x0000001600167305 */ /* 0x000e62000020f000 */
[----:B------:R-:W-:Y:S01]  /*12100*/  SHF.R.U32.HI R5, RZ, UR6, R4 ;  /* 0x00000006ff057c19 */ /* 0x000fe20008011604 */
[----:B---3--:R-:W-:-:S03]  /*12110*/  IMAD.MOV R6, RZ, RZ, -R6 ;  /* 0x000000ffff067224 */ /* 0x008fc600078e0a06 */
[----:B------:R-:W-:Y:S01]  /*12120*/  SHF.R.U64 R18, R20, UR4, R5 ;  /* 0x0000000414127c19 */ /* 0x000fe20008001205 */
[----:B--2---:R-:W-:Y:S01]  /*12130*/  IMAD R15, R24, R6, R15 ;  /* 0x00000006180f7224 */ /* 0x004fe200078e020f */
[----:B------:R-:W-:-:S03]  /*12140*/  SHF.R.U32.HI R23, RZ, UR4, R5 ;  /* 0x00000004ff177c19 */ /* 0x000fc60008011605 */
[----:B------:R-:W-:Y:S02]  /*12150*/  IMAD.MOV.U32 R4, RZ, RZ, R18 ;  /* 0x000000ffff047224 */ /* 0x000fe400078e0012 */
[----:B------:R-:W-:Y:S01]  /*12160*/  IMAD.MOV.U32 R5, RZ, RZ, R23 ;  /* 0x000000ffff057224 */ /* 0x000fe200078e0017 */
[----:B-1----:R-:W-:Y:S06]  /*12170*/  @!P1 BRA `(.L_x_429) ;  /* 0x0000000000289947 */ /* 0x002fec0003800000 */
[----:B------:R-:W-:Y:S02]  /*12180*/  ULDC UR4, c[0x0][0x64c] ;  /* 0x0001930000047ab9 */ /* 0x000fe40000000800 */
[----:B------:R-:W-:-:S04]  /*12190*/  IADD3 R5, P1, R18, UR4, RZ ;  /* 0x0000000412057c10 */ /* 0x000fc8000ff3e0ff */
[----:B------:R-:W-:-:S05]  /*121a0*/  IADD3.X R23, RZ, R23, RZ, P1, !PT ;  /* 0x00000017ff177210 */ /* 0x000fca0000ffe4ff */
[----:B------:R-:W-:-:S04]  /*121b0*/  IMAD.WIDE.U32 R6, R23, UR8, RZ ;  /* 0x0000000817067c25 */ /* 0x000fc8000f8e00ff */
[----:B------:R-:W-:-:S04]  /*121c0*/  IMAD.WIDE.U32 R6, P1, R5, UR9, R6 ;  /* 0x0000000905067c25 */ /* 0x000fc8000f820006 */
[----:B------:R-:W-:-:S04]  /*121d0*/  IMAD.WIDE.U32 R4, R5, UR8, RZ ;  /* 0x0000000805047c25 */ /* 0x000fc8000f8e00ff */
[----:B------:R-:W-:Y:S01]  /*121e0*/  IMAD.MOV.U32 R4, RZ, RZ, R7 ;  /* 0x000000ffff047224 */ /* 0x000fe200078e0007 */
[----:B------:R-:W-:Y:S01]  /*121f0*/  IADD3 RZ, P3, R5, R6, RZ ;  /* 0x0000000605ff7210 */ /* 0x000fe20007f7e0ff */
[----:B------:R-:W-:-:S04]  /*12200*/  IMAD.X R5, RZ, RZ, RZ, P1 ;  /* 0x000000ffff057224 */ /* 0x000fc800008e06ff */
[----:B------:R-:W-:-:S08]  /*12210*/  IMAD.WIDE.U32.X R4, R23, UR9, R4, P3 ;  /* 0x0000000917047c25 */ /* 0x000fd000098e0404 */
.L_x_429:
[----:B------:R-:W-:Y:S01]  /*12220*/  ISETP.NE.AND P1, PT, R2, 0x1, PT ;  /* 0x000000010200780c */ /* 0x000fe20003f25270 */
[----:B------:R-:W-:Y:S01]  /*12230*/  ULDC UR4, c[0x0][0x648] ;  /* 0x0001920000047ab9 */ /* 0x000fe20000000800 */
[----:B------:R-:W-:Y:S01]  /*12240*/  LOP3.LUT R20, R20, UR17, RZ, 0xc0, !PT ;  /* 0x0000001114147c12 */ /* 0x000fe2000f8ec0ff */
[----:B------:R-:W-:Y:S01]  /*12250*/  IMAD.MOV R22, RZ, RZ, -R22 ;  /* 0x000000ffff167224 */ /* 0x000fe200078e0a16 */
[----:B------:R-:W-:Y:S01]  /*12260*/  SHF.R.U64 R5, R4, UR4, R5 ;  /* 0x0000000404057c19 */ /* 0x000fe20008001205 */
[----:B------:R-:W-:Y:S01]  /*12270*/  ULDC UR4, c[0x0][0x638] ;  /* 0x00018e0000047ab9 */ /* 0x000fe20000000800 */
[----:B------:R-:W-:Y:S01]  /*12280*/  LOP3.LUT R9, R9, UR16, RZ, 0xc0, !PT ;  /* 0x0000001009097c12 */ /* 0x000fe2000f8ec0ff */
[----:B------:R-:W-:Y:S01]  /*12290*/  ULDC UR5, c[0x0][0x610] ;  /* 0x0001840000057ab9 */ /* 0x000fe20000000800 */
[C---:B------:R-:W-:Y:S01]  /*122a0*/  IADD3 R7, -R5.reuse, RZ, RZ ;  /* 0x000000ff05077210 */ /* 0x040fe20007ffe1ff */
[----:B------:R-:W-:Y:S02]  /*122b0*/  IMAD R20, R5, UR18, R20 ;  /* 0x0000001205147c24 */ /* 0x000fe4000f8e0214 */
[----:B------:R-:W-:-:S02]  /*122c0*/  IMAD.MOV.U32 R4, RZ, RZ, 0x1 ;  /* 0x00000001ff047424 */ /* 0x000fc400078e00ff */
[----:B0-----:R-:W-:Y:S02]  /*122d0*/  @P1 IMAD R15, R21, R22, R14 ;  /* 0x00000016150f1224 */ /* 0x001fe400078e020e */
[----:B------:R-:W-:Y:S01]  /*122e0*/  IMAD R18, R7, UR4, R18 ;  /* 0x0000000407127c24 */ /* 0x000fe2000f8e0212 */
[----:B------:R-:W-:Y:S01]  /*122f0*/  ULDC UR4, c[0x0][0x600] ;  /* 0x0001800000047ab9 */ /* 0x000fe20000000800 */
[----:B------:R-:W-:Y:S02]  /*12300*/  IMAD R15, R20, UR5, R15 ;  /* 0x00000005140f7c24 */ /* 0x000fe4000f8e020f */
[----:B------:R-:W-:-:S05]  /*12310*/  IMAD R18, R18, UR4, R9 ;  /* 0x0000000412127c24 */ /* 0x000fca000f8e0209 */
[----:B------:R-:W-:Y:S02]  /*12320*/  SEL R9, R18, R15, !P1 ;  /* 0x0000000f12097207 */ /* 0x000fe40004800000 */
[----:B------:R-:W-:-:S07]  /*12330*/  SEL R7, R15, R18, !P1 ;  /* 0x000000120f077207 */ /* 0x000fce0004800000 */
.L_x_427:
[----:B------:R-:W-:Y:S05]  /*12340*/  BSYNC B1 ;  /* 0x0000000000017941 */ /* 0x000fea0003800000 */
.L_x_426:
[----:B------:R-:W-:-:S13]  /*12350*/  LOP3.LUT P1, RZ, R4, 0xff, RZ, 0xc0, !PT ;  /* 0x000000ff04ff7812 */ /* 0x000fda000782c0ff */
[----:B------:R-:W-:Y:S05]  /*12360*/  @P1 BRA `(.L_x_430) ;  /* 0xfffffff400441947 */ /* 0x000fea000383ffff */
[----:B------:R-:W-:Y:S05]  /*12370*/  BSYNC B0 ;  /* 0x0000000000007941 */ /* 0x000fea0003800000 */
.L_x_418:
[----:B------:R-:W-:-:S03]  /*12380*/  UMOV UR4, 0xffffffff ;  /* 0xffffffff00047882 */ /* 0x000fc60000000000 */
[----:B------:R-:W-:Y:S05]  /*12390*/  BRA.DIV UR4, `(.L_x_431) ;  /* 0x0000000604847947 */ /* 0x000fea000b800000 */
[----:B------:R-:W-:-:S13]  /*123a0*/  ELECT P6, URZ, PT ;  /* 0x00000000003f782f */ /* 0x000fda00038c0000 */
.L_x_448:
[----:B------:R-:W-:Y:S04]  /*123b0*/  BSSY B0, `(.L_x_432) ;  /* 0x0000046000007945 */ /* 0x000fe80003800000 */
[----:B------:R-:W-:Y:S05]  /*123c0*/  @!P6 BRA `(.L_x_433) ;  /* 0x000000040010e947 */ /* 0x000fea0003800000 */
[----:B------:R-:W-:-:S04]  /*123d0*/  LOP3.LUT R19, R19, 0x2, RZ, 0xfc, !PT ;  /* 0x0000000213137812 */ /* 0x000fc800078efcff */
[----:B------:R-:W-:-:S13]  /*123e0*/  ISETP.NE.AND P0, PT, R19, 0x3, PT ;  /* 0x000000031300780c */ /* 0x000fda0003f05270 */
[----:B------:R-:W-:Y:S05]  /*123f0*/  @!P0 BRA `(.L_x_434) ;  /* 0x0000000000048947 */ /* 0x000fea0003800000 */
[----:B------:R-:W-:Y:S01]  /*12400*/  BPT.TRAP 0x1 ;  /* 0x000000040000795c */ /* 0x000fe20000300000 */
.L_x_434:
[----:B------:R-:W0:Y:S01]  /*12410*/  S2R R3, SR_CgaCtaId ;  /* 0x0000000000037919 */ /* 0x000e220000008800 */
[----:B------:R-:W-:-:S04]  /*12420*/  MOV R2, 0x400 ;  /* 0x0000040000027802 */ /* 0x000fc80000000f00 */
[----:B0-----:R-:W-:Y:S02]  /*12430*/  LEA R3, R3, R2, 0x18 ;  /* 0x0000000203037211 */ /* 0x001fe400078ec0ff */
[----:B------:R-:W-:-:S03]  /*12440*/  SHF.L.U32 R2, R0, 0x1f, RZ ;  /* 0x0000001f00027819 */ /* 0x000fc600000006ff */
[----:B------:R-:W-:-:S04]  /*12450*/  VIADD R3, R3, 0x38 ;  /* 0x0000003803037836 */ /* 0x000fc80000000000 */
[C---:B------:R-:W-:Y:S01]  /*12460*/  IMAD R7, R12.reuse, 0x8, R3 ;  /* 0x000000080c077824 */ /* 0x040fe200078e0203 */
[----:B------:R-:W-:-:S03]  /*12470*/  IADD3 R12, R12, 0x1, RZ ;  /* 0x000000010c0c7810 */ /* 0x000fc60007ffe0ff */
[----:B------:R-:W0:Y:S01]  /*12480*/  SYNCS.PHASECHK.TRANS64.TRYWAIT P0, [R7+URZ], R2 ;  /* 0x00000002070075a7 */ /* 0x000e22000800017f */
[----:B------:R-:W-:-:S04]  /*12490*/  ISETP.NE.AND P1, PT, R12, 0x7, PT ;  /* 0x000000070c00780c */ /* 0x000fc80003f25270 */
[----:B------:R-:W-:Y:S02]  /*124a0*/  SEL R5, RZ, 0x1, P1 ;  /* 0x00000001ff057807 */ /* 0x000fe40000800000 */
[----:B------:R-:W-:Y:S02]  /*124b0*/  SEL R12, R12, RZ, P1 ;  /* 0x000000ff0c0c7207 */ /* 0x000fe40000800000 */
[----:B------:R-:W-:-:S03]  /*124c0*/  LOP3.LUT R5, R0, R5, RZ, 0x3c, !PT ;  /* 0x0000000500057212 */ /* 0x000fc600078e3cff */
[----:B------:R-:W-:Y:S01]  /*124d0*/  IMAD R9, R12, 0x8, R3 ;  /* 0x000000080c097824 */ /* 0x000fe200078e0203 */
[----:B------:R-:W-:Y:S01]  /*124e0*/  SHF.L.U32 R4, R5, 0x1f, RZ ;  /* 0x0000001f05047819 */ /* 0x000fe200000006ff */
[----:B0-----:R-:W-:Y:S06]  /*124f0*/  @!P0 BRA `(.L_x_435) ;  /* 0x00000004004c8947 */ /* 0x001fec0003800000 */
.L_x_449:
[----:B------:R-:W1:Y:S01]  /*12500*/  SYNCS.PHASECHK.TRANS64.TRYWAIT P0, [R9+URZ], R4 ;  /* 0x00000004090075a7 */ /* 0x000e62000800017f */
[----:B------:R-:W-:-:S05]  /*12510*/  VIADD R0, R12, 0x1 ;  /* 0x000000010c007836 */ /* 0x000fca0000000000 */
[----:B------:R-:W-:-:S04]  /*12520*/  ISETP.NE.AND P1, PT, R0, 0x7, PT ;  /* 0x000000070000780c */ /* 0x000fc80003f25270 */
[----:B0-----:R-:W-:Y:S02]  /*12530*/  SEL R2, RZ, 0x1, P1 ;  /* 0x00000001ff027807 */ /* 0x001fe40000800000 */
[----:B------:R-:W-:Y:S02]  /*12540*/  SEL R0, R0, RZ, P1 ;  /* 0x000000ff00007207 */ /* 0x000fe40000800000 */
[----:B------:R-:W-:-:S03]  /*12550*/  LOP3.LUT R7, R5, R2, RZ, 0x3c, !PT ;  /* 0x0000000205077212 */ /* 0x000fc600078e3cff */
[----:B------:R-:W-:Y:S01]  /*12560*/  IMAD R6, R0, 0x8, R3 ;  /* 0x0000000800067824 */ /* 0x000fe200078e0203 */
[----:B------:R-:W-:Y:S01]  /*12570*/  SHF.L.U32 R5, R7, 0x1f, RZ ;  /* 0x0000001f07057819 */ /* 0x000fe200000006ff */
[----:B-1----:R-:W-:Y:S06]  /*12580*/  @!P0 BRA `(.L_x_436) ;  /* 0x00000004003c8947 */ /* 0x002fec0003800000 */
.L_x_450:
[----:B------:R-:W1:Y:S01]  /*12590*/  SYNCS.PHASECHK.TRANS64.TRYWAIT P0, [R6+URZ], R5 ;  /* 0x00000005060075a7 */ /* 0x000e62000800017f */
[----:B------:R-:W-:-:S04]  /*125a0*/  IADD3 R0, R0, 0x1, RZ ;  /* 0x0000000100007810 */ /* 0x000fc80007ffe0ff */
[----:B------:R-:W-:-:S04]  /*125b0*/  ISETP.NE.AND P1, PT, R0, 0x7, PT ;  /* 0x000000070000780c */ /* 0x000fc80003f25270 */
[----:B------:R-:W-:Y:S02]  /*125c0*/  SEL R2, RZ, 0x1, P1 ;  /* 0x00000001ff027807 */ /* 0x000fe40000800000 */
[----:B------:R-:W-:Y:S02]  /*125d0*/  SEL R0, R0, RZ, P1 ;  /* 0x000000ff00007207 */ /* 0x000fe40000800000 */
[----:B------:R-:W-:-:S03]  /*125e0*/  LOP3.LUT R7, R7, R2, RZ, 0x3c, !PT ;  /* 0x0000000207077212 */ /* 0x000fc600078e3cff */
[----:B0-----:R-:W-:Y:S01]  /*125f0*/  IMAD R9, R0, 0x8, R3 ;  /* 0x0000000800097824 */ /* 0x001fe200078e0203 */
[----:B------:R-:W-:Y:S01]  /*12600*/  SHF.L.U32 R4, R7, 0x1f, RZ ;  /* 0x0000001f07047819 */ /* 0x000fe200000006ff */
[----:B-1----:R-:W-:Y:S06]  /*12610*/  @!P0 BRA `(.L_x_437) ;  /* 0x00000004002c8947 */ /* 0x002fec0003800000 */
.L_x_451:
[----:B------:R-:W1:Y:S01]  /*12620*/  SYNCS.PHASECHK.TRANS64.TRYWAIT P0, [R9+URZ], R4 ;  /* 0x00000004090075a7 */ /* 0x000e62000800017f */
[----:B------:R-:W-:-:S05]  /*12630*/  VIADD R0, R0, 0x1 ;  /* 0x0000000100007836 */ /* 0x000fca0000000000 */
[----:B------:R-:W-:-:S04]  /*12640*/  ISETP.NE.AND P1, PT, R0, 0x7, PT ;  /* 0x000000070000780c */ /* 0x000fc80003f25270 */
[----:B------:R-:W-:Y:S02]  /*12650*/  SEL R2, RZ, 0x1, P1 ;  /* 0x00000001ff027807 */ /* 0x000fe40000800000 */
[----:B------:R-:W-:Y:S02]  /*12660*/  SEL R0, R0, RZ, P1 ;  /* 0x000000ff00007207 */ /* 0x000fe40000800000 */
[----:B------:R-:W-:-:S03]  /*12670*/  LOP3.LUT R7, R7, R2, RZ, 0x3c, !PT ;  /* 0x0000000207077212 */ /* 0x000fc600078e3cff */
[----:B0-----:R-:W-:Y:S01]  /*12680*/  IMAD R6, R0, 0x8, R3 ;  /* 0x0000000800067824 */ /* 0x001fe200078e0203 */
[----:B------:R-:W-:Y:S01]  /*12690*/  SHF.L.U32 R5, R7, 0x1f, RZ ;  /* 0x0000001f07057819 */ /* 0x000fe200000006ff */
[----:B-1----:R-:W-:Y:S06]  /*126a0*/  @!P0 BRA `(.L_x_438) ;  /* 0x00000004001c8947 */ /* 0x002fec0003800000 */
.L_x_452:
        /* <DEDUP_REMOVED lines=9> */
.L_x_453:
[----:B------:R-:W1:Y:S01]  /*12740*/  SYNCS.PHASECHK.TRANS64.TRYWAIT P0, [R9+URZ], R4 ;  /* 0x00000004090075a7 */ /* 0x000e62000800017f */
[----:B------:R-:W-:-:S05]  /*12750*/  VIADD R0, R0, 0x1 ;  /* 0x0000000100007836 */ /* 0x000fca0000000000 */
[----:B------:R-:W-:-:S04]  /*12760*/  ISETP.NE.AND P1, PT, R0, 0x7, PT ;  /* 0x000000070000780c */ /* 0x000fc80003f25270 */
[----:B------:R-:W-:Y:S02]  /*12770*/  SEL R2, RZ, 0x1, P1 ;  /* 0x00000001ff027807 */ /* 0x000fe40000800000 */
[----:B------:R-:W-:Y:S02]  /*12780*/  SEL R0, R0, RZ, P1 ;  /* 0x000000ff00007207 */ /* 0x000fe40000800000 */
[----:B------:R-:W-:Y:S01]  /*12790*/  LOP3.LUT R2, R7, R2, RZ, 0x3c, !PT ;  /* 0x0000000207027212 */ /* 0x000fe200078e3cff */
[----:B-1----:R-:W-:Y:S06]  /*127a0*/  @!P0 BRA `(.L_x_440) ;  /* 0x0000000400048947 */ /* 0x002fec0003800000 */
.L_x_454:
[----:B------:R-:W-:Y:S01]  /*127b0*/  IMAD R3, R0, 0x8, R3 ;  /* 0x0000000800037824 */ /* 0x000fe200078e0203 */
[----:B------:R-:W-:-:S07]  /*127c0*/  SHF.L.U32 R0, R2, 0x1f, RZ ;  /* 0x0000001f02007819 */ /* 0x000fce00000006ff */
.L_x_441:
[----:B--2---:R2:W3:Y:S02]  /*127d0*/  SYNCS.PHASECHK.TRANS64.TRYWAIT P0, [R3+URZ], R0 ;  /* 0x00000000030075a7 */ /* 0x0044e4000800017f */
[----:B---3--:R-:W-:Y:S05]  /*127e0*/  @!P0 NANOSLEEP.SYNCS 0x989680 ;  /* 0x009896800000895d */ /* 0x008fea0003900000 */
[----:B------:R-:W3:Y:S02]  /*127f0*/  @!P0 SYNCS.PHASECHK.TRANS64 P0, [R3+URZ], R0 ;  /* 0x00000000030085a7 */ /* 0x000ee4000800007f */
[----:B---3--:R-:W-:Y:S05]  /*12800*/  @!P0 BRA `(.L_x_441) ;  /* 0xfffffffc00f08947 */ /* 0x008fea000383ffff */
.L_x_433:
[----:B------:R-:W-:Y:S05]  /*12810*/  BSYNC B0 ;  /* 0x0000000000007941 */ /* 0x000fea0003800000 */
.L_x_432:
[----:B------:R-:W-:Y:S05]  /*12820*/  EXIT ;  /* 0x000000000000794d */ /* 0x000fea0003800000 */
.L_x_17:
[----:B---3--:R3:W4:Y:S02]  /*12830*/  SYNCS.PHASECHK.TRANS64.TRYWAIT P1, [R3+URZ], R0 ;  /* 0x00000000030075a7 */ /* 0x008724000802017f */
[----:B----4-:R-:W-:Y:S05]  /*12840*/  @!P1 NANOSLEEP.SYNCS 0x989680 ;  /* 0x009896800000995d */ /* 0x010fea0003900000 */
[----:B------:R-:W4:Y:S02]  /*12850*/  @!P1 SYNCS.PHASECHK.TRANS64 P1, [R3+URZ], R0 ;  /* 0x00000000030095a7 */ /* 0x000f24000802007f */
[----:B----4-:R-:W-:Y:S05]  /*12860*/  @!P1 BRA `(.L_x_17) ;  /* 0xfffffffc00f09947 */ /* 0x010fea000383ffff */
[----:B------:R-:W-:Y:S05]  /*12870*/  BRA `(.L_x_16) ;  /* 0xfffffee800887947 */ /* 0x000fea000383ffff */
.L_x_22:
[----:B-1----:R-:W-:-:S04]  /*12880*/  MOV R4, UR8 ;  /* 0x0000000800047c02 */ /* 0x002fc80008000f00 */
[----:B------:R1:W2:Y:S03]  /*12890*/  SYNCS.PHASECHK.TRANS64.TRYWAIT P1, [R4+URZ], R3 ;  /* 0x00000003040075a7 */ /* 0x0002a6000802017f */
[----:B--2---:R-:W-:Y:S05]  /*128a0*/  @!P1 NANOSLEEP.SYNCS 0x989680 ;  /* 0x009896800000995d */ /* 0x004fea0003900000 */
[----:B------:R-:W2:Y:S02]  /*128b0*/  @!P1 SYNCS.PHASECHK.TRANS64 P1, [R4+URZ], R3 ;  /* 0x00000003040095a7 */ /* 0x000ea4000802007f */
[----:B--2---:R-:W-:Y:S05]  /*128c0*/  @!P1 BRA `(.L_x_22) ;  /* 0xfffffffc00ec9947 */ /* 0x004fea000383ffff */
[----:B------:R-:W-:Y:S05]  /*128d0*/  BRA `(.L_x_21) ;  /* 0xfffffeec00587947 */ /* 0x000fea000383ffff */
.L_x_419:
[----:B------:R-:W-:Y:S01]  /*128e0*/  BSSY B1, `(.L_x_442) ;  /* 0x0000006000017945 */ /* 0x000fe20003800000 */
[----:B------:R-:W-:-:S07]  /*128f0*/  IMAD.MOV.U32 R15, RZ, RZ, -0x1 ;  /* 0xffffffffff0f7424 */ /* 0x000fce00078e00ff */
[----:B------:R-:W-:Y:S05]  /*12900*/  WARPSYNC.COLLECTIVE R15, `(.L_x_443) ;  /* 0x000000000f0c7348 */ /* 0x000fea0003c00000 */
[----:B------:R-:W-:Y:S02]  /*12910*/  ELECT P6, UR62, PT ;  /* 0x00000000003e782f */ /* 0x000fe400038c0000 */
[----:B------:R-:W-:Y:S01]  /*12920*/  MOV R14, UR62 ;  /* 0x0000003e000e7c02 */ /* 0x000fe20008000f00 */
[----:B------:R-:W-:Y:S10]  /*12930*/  ENDCOLLECTIVE ;  /* 0x000000000000791b */ /* 0x000ff40003800000 */
.L_x_443:
[----:B------:R-:W-:Y:S05]  /*12940*/  BSYNC B1 ;  /* 0x0000000000017941 */ /* 0x000fea0003800000 */
.L_x_442:
[----:B------:R-:W-:Y:S05]  /*12950*/  BRA `(.L_x_444) ;  /* 0xffffffec00d47947 */ /* 0x000fea000383ffff */
.L_x_422:
[----:B0-----:R0:W1:Y:S02]  /*12960*/  SYNCS.PHASECHK.TRANS64.TRYWAIT P1, [R14+URZ+0x38], R7 ;  /* 0x000038070e0075a7 */ /* 0x001064000802017f */
[----:B-1----:R-:W-:Y:S05]  /*12970*/  @!P1 NANOSLEEP.SYNCS 0x989680 ;  /* 0x009896800000995d */ /* 0x002fea0003900000 */
[----:B------:R-:W1:Y:S02]  /*12980*/  @!P1 SYNCS.PHASECHK.TRANS64 P1, [R14+URZ+0x38], R7 ;  /* 0x000038070e0095a7 */ /* 0x000e64000802007f */
[----:B-1----:R-:W-:Y:S05]  /*12990*/  @!P1 BRA `(.L_x_422) ;  /* 0xfffffffc00f09947 */ /* 0x002fea000383ffff */
[----:B------:R-:W-:Y:S05]  /*129a0*/  BRA `(.L_x_445) ;  /* 0xfffffff000087947 */ /* 0x000fea000383ffff */
.L_x_431:
[----:B------:R-:W-:Y:S01]  /*129b0*/  BSSY B0, `(.L_x_446) ;  /* 0x0000006000007945 */ /* 0x000fe20003800000 */
[----:B------:R-:W-:-:S07]  /*129c0*/  IMAD.MOV.U32 R15, RZ, RZ, -0x1 ;  /* 0xffffffffff0f7424 */ /* 0x000fce00078e00ff */
[----:B------:R-:W-:Y:S05]  /*129d0*/  WARPSYNC.COLLECTIVE R15, `(.L_x_447) ;  /* 0x000000000f0c7348 */ /* 0x000fea0003c00000 */
[----:B------:R-:W-:Y:S02]  /*129e0*/  ELECT P6, UR62, PT ;  /* 0x00000000003e782f */ /* 0x000fe400038c0000 */
[----:B------:R-:W-:Y:S01]  /*129f0*/  MOV R14, UR62 ;  /* 0x0000003e000e7c02 */ /* 0x000fe20008000f00 */
[----:B------:R-:W-:Y:S10]  /*12a00*/  ENDCOLLECTIVE ;  /* 0x000000000000791b */ /* 0x000ff40003800000 */
.L_x_447:
[----:B------:R-:W-:Y:S05]  /*12a10*/  BSYNC B0 ;  /* 0x0000000000007941 */ /* 0x000fea0003800000 */
.L_x_446:
[----:B------:R-:W-:Y:S05]  /*12a20*/  BRA `(.L_x_448) ;  /* 0xfffffff800607947 */ /* 0x000fea000383ffff */
.L_x_435:
[----:B0-----:R0:W1:Y:S02]  /*12a30*/  SYNCS.PHASECHK.TRANS64.TRYWAIT P0, [R7+URZ], R2 ;  /* 0x00000002070075a7 */ /* 0x001064000800017f */
[----:B-1----:R-:W-:Y:S05]  /*12a40*/  @!P0 NANOSLEEP.SYNCS 0x989680 ;  /* 0x009896800000895d */ /* 0x002fea0003900000 */
[----:B------:R-:W1:Y:S02]  /*12a50*/  @!P0 SYNCS.PHASECHK.TRANS64 P0, [R7+URZ], R2 ;  /* 0x00000002070085a7 */ /* 0x000e64000800007f */
[----:B-1----:R-:W-:Y:S05]  /*12a60*/  @!P0 BRA `(.L_x_435) ;  /* 0xfffffffc00f08947 */ /* 0x002fea000383ffff */
[----:B------:R-:W-:Y:S05]  /*12a70*/  BRA `(.L_x_449) ;  /* 0xfffffff800a07947 */ /* 0x000fea000383ffff */
.L_x_436:
[----:B0-----:R0:W1:Y:S02]  /*12a80*/  SYNCS.PHASECHK.TRANS64.TRYWAIT P0, [R9+URZ], R4 ;  /* 0x00000004090075a7 */ /* 0x001064000800017f */
[----:B-1----:R-:W-:Y:S05]  /*12a90*/  @!P0 NANOSLEEP.SYNCS 0x989680 ;  /* 0x009896800000895d */ /* 0x002fea0003900000 */
[----:B------:R-:W1:Y:S02]  /*12aa0*/  @!P0 SYNCS.PHASECHK.TRANS64 P0, [R9+URZ], R4 ;  /* 0x00000004090085a7 */ /* 0x000e64000800007f */
[----:B-1----:R-:W-:Y:S05]  /*12ab0*/  @!P0 BRA `(.L_x_436) ;  /* 0xfffffffc00f08947 */ /* 0x002fea000383ffff */
[----:B------:R-:W-:Y:S05]  /*12ac0*/  BRA `(.L_x_450) ;  /* 0xfffffff800b07947 */ /* 0x000fea000383ffff */
.L_x_437:
[----:B0-----:R0:W1:Y:S02]  /*12ad0*/  SYNCS.PHASECHK.TRANS64.TRYWAIT P0, [R6+URZ], R5 ;  /* 0x00000005060075a7 */ /* 0x001064000800017f */
[----:B-1----:R-:W-:Y:S05]  /*12ae0*/  @!P0 NANOSLEEP.SYNCS 0x989680 ;  /* 0x009896800000895d */ /* 0x002fea0003900000 */
[----:B------:R-:W1:Y:S02]  /*12af0*/  @!P0 SYNCS.PHASECHK.TRANS64 P0, [R6+URZ], R5 ;  /* 0x00000005060085a7 */ /* 0x000e64000800007f */
[----:B-1----:R-:W-:Y:S05]  /*12b00*/  @!P0 BRA `(.L_x_437) ;  /* 0xfffffffc00f08947 */ /* 0x002fea000383ffff */
[----:B------:R-:W-:Y:S05]  /*12b10*/  BRA `(.L_x_451) ;  /* 0xfffffff800c07947 */ /* 0x000fea000383ffff */
.L_x_438:
[----:B0-----:R0:W1:Y:S02]  /*12b20*/  SYNCS.PHASECHK.TRANS64.TRYWAIT P0, [R9+URZ], R4 ;  /* 0x00000004090075a7 */ /* 0x001064000800017f */
[----:B-1----:R-:W-:Y:S05]  /*12b30*/  @!P0 NANOSLEEP.SYNCS 0x989680 ;  /* 0x009896800000895d */ /* 0x002fea0003900000 */
[----:B------:R-:W1:Y:S02]  /*12b40*/  @!P0 SYNCS.PHASECHK.TRANS64 P0, [R9+URZ], R4 ;  /* 0x00000004090085a7 */ /* 0x000e64000800007f */
[----:B-1----:R-:W-:Y:S05]  /*12b50*/  @!P0 BRA `(.L_x_438) ;  /* 0xfffffffc00f08947 */ /* 0x002fea000383ffff */
[----:B------:R-:W-:Y:S05]  /*12b60*/  BRA `(.L_x_452) ;  /* 0xfffffff800d07947 */ /* 0x000fea000383ffff */
.L_x_439:
[----:B0-----:R0:W1:Y:S02]  /*12b70*/  SYNCS.PHASECHK.TRANS64.TRYWAIT P0, [R6+URZ], R5 ;  /* 0x00000005060075a7 */ /* 0x001064000800017f */
[----:B-1----:R-:W-:Y:S05]  /*12b80*/  @!P0 NANOSLEEP.SYNCS 0x989680 ;  /* 0x009896800000895d */ /* 0x002fea0003900000 */
[----:B------:R-:W1:Y:S02]  /*12b90*/  @!P0 SYNCS.PHASECHK.TRANS64 P0, [R6+URZ], R5 ;  /* 0x00000005060085a7 */ /* 0x000e64000800007f */
[----:B-1----:R-:W-:Y:S05]  /*12ba0*/  @!P0 BRA `(.L_x_439) ;  /* 0xfffffffc00f08947 */ /* 0x002fea000383ffff */
[----:B------:R-:W-:Y:S05]  /*12bb0*/  BRA `(.L_x_453) ;  /* 0xfffffff800e07947 */ /* 0x000fea000383ffff */
.L_x_440:
[----:B-1----:R1:W2:Y:S02]  /*12bc0*/  SYNCS.PHASECHK.TRANS64.TRYWAIT P0, [R9+URZ], R4 ;  /* 0x00000004090075a7 */ /* 0x0022a4000800017f */
[----:B--2---:R-:W-:Y:S05]  /*12bd0*/  @!P0 NANOSLEEP.SYNCS 0x989680 ;  /* 0x009896800000895d */ /* 0x004fea0003900000 */
[----:B------:R-:W2:Y:S02]  /*12be0*/  @!P0 SYNCS.PHASECHK.TRANS64 P0, [R9+URZ], R4 ;  /* 0x00000004090085a7 */ /* 0x000ea4000800007f */
[----:B--2---:R-:W-:Y:S05]  /*12bf0*/  @!P0 BRA `(.L_x_440) ;  /* 0xfffffffc00f08947 */ /* 0x004fea000383ffff */
[----:B------:R-:W-:Y:S05]  /*12c00*/  BRA `(.L_x_454) ;  /* 0xfffffff800e87947 */ /* 0x000fea000383ffff */
.L_x_455:
[----:B------:R-:W-:-:S00]  /*12c10*/  BRA `(.L_x_455) ;  /* 0xfffffffc00fc7947 */ /* 0x000fc0000383ffff */
[----:B------:R-:W-:-:S00]  /*12c20*/  NOP ;  /* 0x0000000000007918 */ /* 0x000fc00000000000 */
        /* <DEDUP_REMOVED lines=13> */
.L_x_456:


//--------------------- .nv.global.init           --------------------------
	.section	.nv.global.init,"aw",@progbits
.nv.global.init:
	.type		$str$22,@object
	.size		$str$22,($str$23 - $str$22)
$str$22:
        /*0000*/ 	.byte	0x6b, 0x5f, 0x74, 0x69, 0x6c, 0x65, 0x5f, 0x63, 0x6f, 0x75, 0x6e, 0x74, 0x20, 0x3e, 0x3d, 0x20
        /*0010*/ 	.byte	0x31, 0x00
	.type		$str$23,@object
	.size		$str$23,(__unnamed_1 - $str$23)
$str$23:
        /*0012*/ 	.byte	0x2f, 0x74, 0x6d, 0x70, 0x2f, 0x63, 0x75, 0x74, 0x6c, 0x61, 0x73, 0x73, 0x5f, 0x73, 0x77, 0x65
        /*0022*/ 	.byte	0x65, 0x70, 0x5f, 0x73, 0x72, 0x63, 0x2f, 0x69, 0x6e, 0x63, 0x6c, 0x75, 0x64, 0x65, 0x2f, 0x63
        /*0032*/ 	.byte	0x75, 0x74, 0x6c, 0x61, 0x73, 0x73, 0x2f, 0x67, 0x65, 0x6d, 0x6d, 0x2f, 0x63, 0x6f, 0x6c, 0x6c
        /*0042*/ 	.byte	0x65, 0x63, 0x74, 0x69, 0x76, 0x65, 0x2f, 0x73, 0x6d, 0x39, 0x30, 0x5f, 0x6d, 0x6d, 0x61, 0x5f
        /*0052*/ 	.byte	0x74, 0x6d, 0x61, 0x5f, 0x67, 0x6d, 0x6d, 0x61, 0x5f, 0x73, 0x73, 0x5f, 0x77, 0x61, 0x72, 0x70
        /*0062*/ 	.byte	0x73, 0x70, 0x65, 0x63, 0x69, 0x61, 0x6c, 0x69, 0x7a, 0x65, 0x64, 0x2e, 0x68, 0x70, 0x70, 0x00
	.type		__unnamed_1,@object
	.size		__unnamed_1,(.L_0 - __unnamed_1)
__unnamed_1:
        /*0072*/ 	.byte	0x76, 0x6f, 0x69, 0x64, 0x20, 0x63, 0x75, 0x74, 0x6c, 0x61, 0x73, 0x73, 0x3a, 0x3a, 0x67, 0x65
        /* <DEDUP_REMOVED lines=180> */
        /*0bc2*/ 	.byte	0x6e, 0x74, 0x69, 0x74, 0x79, 0x5d, 0x00
.L_0:


//--------------------- .nv.shared._ZN7cutlass13device_kernelINS_4gemm6kernel13GemmUniversalIN4cute5tupleIJiiiiEEENS1_10collective13CollectiveMmaINS1_34MainloopSm90TmaGmmaWarpSpecializedILi7ENS5_IJNS4_1CILi1EEESB_SB_EEENS1_35KernelTmaWarpSpecializedCooperativeEEENS5_IJNSA_ILi128EEENSA_ILi384EEENSA_ILi32EEEEEENS_10bfloat16_tENS5_IJlSB_lEEESJ_SK_NS4_8TiledMMAINS4_8MMA_AtomIJNS4_4SM904GMMA28MMA_64x192x16_F32BF16BF16_SSILNSO_5MajorE0ELSQ_0ELNSO_7ScaleInE1ELSR_1EEEEEENS4_6LayoutINS5_IJNSA_ILi2EEESB_SB_EEENS5_IJSB_NSA_ILi0EEESX_EEEEENS5_IJNS4_10UnderscoreES10_S10_EEEEENS4_13SM90_TMA_LOADENS4_14ComposedLayoutINS4_7SwizzleILi2ELi4ELi3EEENS4_18smem_ptr_flag_bitsILi16EEENSU_INS5_IJNSA_ILi8EEESH_EEENS5_IJSH_SB_EEEEEEEvNS4_8identityES13_S1D_vS1E_EENS_8epilogue10collective6detail29Sm90TmaWarpSpecializedAdapterINS1H_15DefaultEpilogueISJ_SK_SK_NS1G_6thread17LinearCombinationISJ_Li1EffLNS1L_9ScaleType4KindE0ELNS_15FloatRoundStyleE2ESJ_EENS1_15EpilogueDefaultEEEEEvvEEEEvNT_6ParamsE --------------------------
	.section	.nv.shared._ZN7cutlass13device_kernelINS_4gemm6kernel13GemmUniversalIN4cute5tupleIJiiiiEEENS1_10collective13CollectiveMmaINS1_34MainloopSm90TmaGmmaWarpSpecializedILi7ENS5_IJNS4_1CILi1EEESB_SB_EEENS1_35KernelTmaWarpSpecializedCooperativeEEENS5_IJNSA_ILi128EEENSA_ILi384EEENSA_ILi32EEEEEENS_10bfloat16_tENS5_IJlSB_lEEESJ_SK_NS4_8TiledMMAINS4_8MMA_AtomIJNS4_4SM904GMMA28MMA_64x192x16_F32BF16BF16_SSILNSO_5MajorE0ELSQ_0ELNSO_7ScaleInE1ELSR_1EEEEEENS4_6LayoutINS5_IJNSA_ILi2EEESB_SB_EEENS5_IJSB_NSA_ILi0EEESX_EEEEENS5_IJNS4_10UnderscoreES10_S10_EEEEENS4_13SM90_TMA_LOADENS4_14ComposedLayoutINS4_7SwizzleILi2ELi4ELi3EEENS4_18smem_ptr_flag_bitsILi16EEENSU_INS5_IJNSA_ILi8EEESH_EEENS5_IJSH_SB_EEEEEEEvNS4_8identityES13_S1D_vS1E_EENS_8epilogue10collective6detail29Sm90TmaWarpSpecializedAdapterINS1H_15DefaultEpilogueISJ_SK_SK_NS1G_6thread17LinearCombinationISJ_Li1EffLNS1L_9ScaleType4KindE0ELNS_15FloatRoundStyleE2ESJ_EENS1_15EpilogueDefaultEEEEEvvEEEEvNT_6ParamsE,"aw",@nobits
	.sectionflags	@""
	.align	16
	.zero		1024


//--------------------- .nv.shared.reserved.0     --------------------------
	.section	.nv.shared.reserved.0,"aw",@nobits
	.weak		__nv_reservedSMEM_offset_0_alias
	.size		__nv_reservedSMEM_offset_0_alias, 0, 0
	.other		__nv_reservedSMEM_offset_0_alias,@"STO_CUDA_RESERVED_SHARED STV_DEFAULT"
__nv_reservedSMEM_offset_0_alias:
	.zero		0


//--------------------- .nv.global                --------------------------
	.section	.nv.global,"aw",@nobits
.nv.global:
	.type		_ZN39_INTERNAL_c0a89305_4_k_cu_a1edfbff_34154cute1_E,@object
	.size		_ZN39_INTERNAL_c0a89305_4_k_cu_a1edfbff_34154cute1_E,(_ZN39_INTERNAL_c0a89305_4_k_cu_a1edfbff_34154cuda3std3__45__cpo6cbeginE - _ZN39_INTERNAL_c0a89305_4_k_cu_a1edfbff_34154cute1_E)
_ZN39_INTERNAL_c0a89305_4_k_cu_a1edfbff_34154cute1_E:
	.zero		1
	.type		_ZN39_INTERNAL_c0a89305_4_k_cu_a1edfbff_34154cuda3std3__45__cpo6cbeginE,@object
	.size		_ZN39_INTERNAL_c0a89305_4_k_cu_a1edfbff_34154cuda3std3__45__cpo6cbeginE,(_ZN39_INTERNAL_c0a89305_4_k_cu_a1edfbff_34154cuda3std3__48in_placeE - _ZN39_INTERNAL_c0a89305_4_k_cu_a1edfbff_34154cuda3std3__45__cpo6cbeginE)
_ZN39_INTERNAL_c0a89305_4_k_cu_a1edfbff_34154cuda3std3__45__cpo6cbeginE:
	.zero		1
	.type		_ZN39_INTERNAL_c0a89305_4_k_cu_a1edfbff_34154cuda3std3__48in_placeE,@object
	.size		_ZN39_INTERNAL_c0a89305_4_k_cu_a1edfbff_34154cuda3std3__48in_placeE,(_ZN39_INTERNAL_c0a89305_4_k_cu_a1edfbff_34154cuda3std6ranges3__45__cpo9iter_moveE - _ZN39_INTERNAL_c0a89305_4_k_cu_a1edfbff_34154cuda3std3__48in_placeE)
_ZN39_INTERNAL_c0a89305_4_k_cu_a1edfbff_34154cuda3std3__48in_placeE:
	.zero		1
	.type		_ZN39_INTERNAL_c0a89305_4_k_cu_a1edfbff_34154cuda3std6ranges3__45__cpo9iter_moveE,@object
	.size		_ZN39_INTERNAL_c0a89305_4_k_cu_a1edfbff_34154cuda3std6ranges3__45__cpo9iter_moveE,(_ZN39_INTERNAL_c0a89305_4_k_cu_a1edfbff_34154cuda3std3__45__cpo5beginE - _ZN39_INTERNAL_c0a89305_4_k_cu_a1edfbff_34154cuda3std6ranges3__45__cpo9iter_moveE)
_ZN39_INTERNAL_c0a89305_4_k_cu_a1edfbff_34154cuda3std6ranges3__45__cpo9iter_moveE:
	.zero		1
	.type		_ZN39_INTERNAL_c0a89305_4_k_cu_a1edfbff_34154cuda3std3__45__cpo5beginE,@object
	.size		_ZN39_INTERNAL_c0a89305_4_k_cu_a1edfbff_34154cuda3std3__45__cpo5beginE,(_ZN39_INTERNAL_c0a89305_4_k_cu_a1edfbff_34154cuda3std3__441_GLOBAL__N__c0a89305_4_k_cu_a1edfbff_34156ignoreE - _ZN39_INTERNAL_c0a89305_4_k_cu_a1edfbff_34154cuda3std3__45__cpo5beginE)
_ZN39_INTERNAL_c0a89305_4_k_cu_a1edfbff_34154cuda3std3__45__cpo5beginE:
	.zero		1
	.type		_ZN39_INTERNAL_c0a89305_4_k_cu_a1edfbff_34154cuda3std3__441_GLOBAL__N__c0a89305_4_k_cu_a1edfbff_34156ignoreE,@object
	.size		_ZN39_INTERNAL_c0a89305_4_k_cu_a1edfbff_34154cuda3std3__441_GLOBAL__N__c0a89305_4_k_cu_a1edfbff_34156ignoreE,(_ZN39_INTERNAL_c0a89305_4_k_cu_a1edfbff_34154cute7productE - _ZN39_INTERNAL_c0a89305_4_k_cu_a1edfbff_34154cuda3std3__441_GLOBAL__N__c0a89305_4_k_cu_a1edfbff_34156ignoreE)
_ZN39_INTERNAL_c0a89305_4_k_cu_a1edfbff_34154cuda3std3__441_GLOBAL__N__c0a89305_4_k_cu_a1edfbff_34156ignoreE:
	.zero		1
	.type		_ZN39_INTERNAL_c0a89305_4_k_cu_a1edfbff_34154cute7productE,@object
	.size		_ZN39_INTERNAL_c0a89305_4_k_cu_a1edfbff_34154cute7productE,(_ZN39_INTERNAL_c0a89305_4_k_cu_a1edfbff_34154cuda3std3__45__cpo3endE - _ZN39_INTERNAL_c0a89305_4_k_cu_a1edfbff_34154cute7productE)
_ZN39_INTERNAL_c0a89305_4_k_cu_a1edfbff_34154cute7productE:
	.zero		1
	.type		_ZN39_INTERNAL_c0a89305_4_k_cu_a1edfbff_34154cuda3std3__45__cpo3endE,@object
	.size		_ZN39_INTERNAL_c0a89305_4_k_cu_a1edfbff_34154cuda3std3__45__cpo3endE,(_ZN39_INTERNAL_c0a89305_4_k_cu_a1edfbff_34154cuda3std3__419piecewise_constructE - _ZN39_INTERNAL_c0a89305_4_k_cu_a1edfbff_34154cuda3std3__45__cpo3endE)
_ZN39_INTERNAL_c0a89305_4_k_cu_a1edfbff_34154cuda3std3__45__cpo3endE:
	.zero		1
	.type		_ZN39_INTERNAL_c0a89305_4_k_cu_a1edfbff_34154cuda3std3__419piecewise_constructE,@object
	.size		_ZN39_INTERNAL_c0a89305_4_k_cu_a1edfbff_34154cuda3std3__419piecewise_constructE,(_ZN39_INTERNAL_c0a89305_4_k_cu_a1edfbff_34154cuda3std3__45__cpo4cendE - _ZN39_INTERNAL_c0a89305_4_k_cu_a1edfbff_34154cuda3std3__419piecewise_constructE)
_ZN39_INTERNAL_c0a89305_4_k_cu_a1edfbff_34154cuda3std3__419piecewise_constructE:
	.zero		1
	.type		_ZN39_INTERNAL_c0a89305_4_k_cu_a1edfbff_34154cuda3std3__45__cpo4cendE,@object
	.size		_ZN39_INTERNAL_c0a89305_4_k_cu_a1edfbff_34154cuda3std3__45__cpo4cendE,(_ZN39_INTERNAL_c0a89305_4_k_cu_a1edfbff_34154cuda3std6ranges3__45__cpo4swapE - _ZN39_INTERNAL_c0a89305_4_k_cu_a1edfbff_34154cuda3std3__45__cpo4cendE)
_ZN39_INTERNAL_c0a89305_4_k_cu_a1edfbff_34154cuda3std3__45__cpo4cendE:
	.zero		1
	.type		_ZN39_INTERNAL_c0a89305_4_k_cu_a1edfbff_34154cuda3std6ranges3__45__cpo4swapE,@object
	.size		_ZN39_INTERNAL_c0a89305_4_k_cu_a1edfbff_34154cuda3std6ranges3__45__cpo4swapE,(.L_8 - _ZN39_INTERNAL_c0a89305_4_k_cu_a1edfbff_34154cuda3std6ranges3__45__cpo4swapE)
_ZN39_INTERNAL_c0a89305_4_k_cu_a1edfbff_34154cuda3std6ranges3__45__cpo4swapE:
	.zero		1
.L_8:


//--------------------- .nv.constant0._ZN7cutlass13device_kernelINS_4gemm6kernel13GemmUniversalIN4cute5tupleIJiiiiEEENS1_10collective13CollectiveMmaINS1_34MainloopSm90TmaGmmaWarpSpecializedILi7ENS5_IJNS4_1CILi1EEESB_SB_EEENS1_35KernelTmaWarpSpecializedCooperativeEEENS5_IJNSA_ILi128EEENSA_ILi384EEENSA_ILi32EEEEEENS_10bfloat16_tENS5_IJlSB_lEEESJ_SK_NS4_8TiledMMAINS4_8MMA_AtomIJNS4_4SM904GMMA28MMA_64x192x16_F32BF16BF16_SSILNSO_5MajorE0ELSQ_0ELNSO_7ScaleInE1ELSR_1EEEEEENS4_6LayoutINS5_IJNSA_ILi2EEESB_SB_EEENS5_IJSB_NSA_ILi0EEESX_EEEEENS5_IJNS4_10UnderscoreES10_S10_EEEEENS4_13SM90_TMA_LOADENS4_14ComposedLayoutINS4_7SwizzleILi2ELi4ELi3EEENS4_18smem_ptr_flag_bitsILi16EEENSU_INS5_IJNSA_ILi8EEESH_EEENS5_IJSH_SB_EEEEEEEvNS4_8identityES13_S1D_vS1E_EENS_8epilogue10collective6detail29Sm90TmaWarpSpecializedAdapterINS1H_15DefaultEpilogueISJ_SK_SK_NS1G_6thread17LinearCombinationISJ_Li1EffLNS1L_9ScaleType4KindE0ELNS_15FloatRoundStyleE2ESJ_EENS1_15EpilogueDefaultEEEEEvvEEEEvNT_6ParamsE --------------------------
	.section	.nv.constant0._ZN7cutlass13device_kernelINS_4gemm6kernel13GemmUniversalIN4cute5tupleIJiiiiEEENS1_10collective13CollectiveMmaINS1_34MainloopSm90TmaGmmaWarpSpecializedILi7ENS5_IJNS4_1CILi1EEESB_SB_EEENS1_35KernelTmaWarpSpecializedCooperativeEEENS5_IJNSA_ILi128EEENSA_ILi384EEENSA_ILi32EEEEEENS_10bfloat16_tENS5_IJlSB_lEEESJ_SK_NS4_8TiledMMAINS4_8MMA_AtomIJNS4_4SM904GMMA28MMA_64x192x16_F32BF16BF16_SSILNSO_5MajorE0ELSQ_0ELNSO_7ScaleInE1ELSR_1EEEEEENS4_6LayoutINS5_IJNSA_ILi2EEESB_SB_EEENS5_IJSB_NSA_ILi0EEESX_EEEEENS5_IJNS4_10UnderscoreES10_S10_EEEEENS4_13SM90_TMA_LOADENS4_14ComposedLayoutINS4_7SwizzleILi2ELi4ELi3EEENS4_18smem_ptr_flag_bitsILi16EEENSU_INS5_IJNSA_ILi8EEESH_EEENS5_IJSH_SB_EEEEEEEvNS4_8identityES13_S1D_vS1E_EENS_8epilogue10collective6detail29Sm90TmaWarpSpecializedAdapterINS1H_15DefaultEpilogueISJ_SK_SK_NS1G_6thread17LinearCombinationISJ_Li1EffLNS1L_9ScaleType4KindE0ELNS_15FloatRoundStyleE2ESJ_EENS1_15EpilogueDefaultEEEEEvvEEEEvNT_6ParamsE,"a",@progbits
	.sectionflags	@""
	.align	4
.nv.constant0._ZN7cutlass13device_kernelINS_4gemm6kernel13GemmUniversalIN4cute5tupleIJiiiiEEENS1_10collective13CollectiveMmaINS1_34MainloopSm90TmaGmmaWarpSpecializedILi7ENS5_IJNS4_1CILi1EEESB_SB_EEENS1_35KernelTmaWarpSpecializedCooperativeEEENS5_IJNSA_ILi128EEENSA_ILi384EEENSA_ILi32EEEEEENS_10bfloat16_tENS5_IJlSB_lEEESJ_SK_NS4_8TiledMMAINS4_8MMA_AtomIJNS4_4SM904GMMA28MMA_64x192x16_F32BF16BF16_SSILNSO_5MajorE0ELSQ_0ELNSO_7ScaleInE1ELSR_1EEEEEENS4_6LayoutINS5_IJNSA_ILi2EEESB_SB_EEENS5_IJSB_NSA_ILi0EEESX_EEEEENS5_IJNS4_10UnderscoreES10_S10_EEEEENS4_13SM90_TMA_LOADENS4_14ComposedLayoutINS4_7SwizzleILi2ELi4ELi3EEENS4_18smem_ptr_flag_bitsILi16EEENSU_INS5_IJNSA_ILi8EEESH_EEENS5_IJSH_SB_EEEEEEEvNS4_8identityES13_S1D_vS1E_EENS_8epilogue10collective6detail29Sm90TmaWarpSpecializedAdapterINS1H_15DefaultEpilogueISJ_SK_SK_NS1G_6thread17LinearCombinationISJ_Li1EffLNS1L_9ScaleType4KindE0ELNS_15FloatRoundStyleE2ESJ_EENS1_15EpilogueDefaultEEEEEvvEEEEvNT_6ParamsE:
	.zero		1664


//--------------------- SYMBOLS --------------------------

	.type		.nv.reservedSmem.offset0,@object
	.size		.nv.reservedSmem.offset0,0x4
	.type		__assertfail,@function
